// auto-generated by cutlass_sweep.gemm — config: {"arch": "sm_100", "cluster_m": 4, "cluster_n": 4, "dtype": "e4m3", "dtype_b": "e4m3", "layout": "nt", "stages": 0, "tile_k": 128, "tile_m": 256, "tile_n": 128}
#include "cutlass/cutlass.h"
#include "cutlass/gemm/collective/collective_builder.hpp"
#include "cutlass/gemm/device/gemm_universal_adapter.h"
#include "cutlass/gemm/kernel/gemm_universal.hpp"
#include "cutlass/epilogue/collective/collective_builder.hpp"

using ElemA = cutlass::float_e4m3_t;
using ElemB = cutlass::float_e4m3_t;
using ElemCD = cutlass::float_e4m3_t;
using Acc  = float;
using TileShape    = cute::Shape<cute::_256, cute::_128, cute::_128>;
using ClusterShape = cute::Shape<cute::_4, cute::_4, cute::_1>;

using CollectiveEpilogue = typename cutlass::epilogue::collective::CollectiveBuilder<
    cutlass::arch::Sm100, cutlass::arch::OpClassTensorOp,
    TileShape, ClusterShape,
    cutlass::epilogue::collective::EpilogueTileAuto,
    Acc, Acc,
    ElemCD, cutlass::layout::RowMajor, 128 / cutlass::sizeof_bits<ElemCD>::value,
    ElemCD, cutlass::layout::RowMajor, 128 / cutlass::sizeof_bits<ElemCD>::value,
    cutlass::epilogue::collective::EpilogueScheduleAuto
  >::CollectiveOp;

using CollectiveMainloop = typename cutlass::gemm::collective::CollectiveBuilder<
    cutlass::arch::Sm100, cutlass::arch::OpClassTensorOp,
    ElemA, cutlass::layout::RowMajor, 128 / cutlass::sizeof_bits<ElemA>::value,
    ElemB, cutlass::layout::ColumnMajor, 128 / cutlass::sizeof_bits<ElemB>::value,
    Acc,
    TileShape, ClusterShape,
    cutlass::gemm::collective::StageCountAutoCarveout<static_cast<int>(sizeof(typename CollectiveEpilogue::SharedStorage))>,
    cutlass::gemm::collective::KernelScheduleAuto
  >::CollectiveOp;

using GemmKernel = cutlass::gemm::kernel::GemmUniversal<
    cute::Shape<int,int,int,int>,
    CollectiveMainloop,
    CollectiveEpilogue
>;
using Gemm = cutlass::gemm::device::GemmUniversalAdapter<GemmKernel>;

// Force the device kernel symbol into the cubin without needing a host main.
auto* _anchor = &cutlass::device_kernel<GemmKernel>;


// ===== COMPILED SASS (sm_100a) =====

	.target	sm_100a

	.elftype	@"ET_EXEC"


//--------------------- .note.nv.tkinfo           --------------------------
	.section	.note.nv.tkinfo,"",@"SHT_NOTE"
	.sectionflags	@"SHF_NOTE_NV_TKINFO"
	.tkinfo
        /*0018*/ 	.word	0x00000002
        /*0030*/ 	.string	""
        /*0030*/ 	.string	"ptxas"
        /*0030*/ 	.string	"Cuda compilation tools, release 13.0, V13.0.88"
        /*0030*/ 	.string	"Build cuda_13.0.r13.0/compiler.36424714_0"
        /*0030*/ 	.string	"-arch sm_100a -m 64 "



//--------------------- .note.nv.cuinfo           --------------------------
	.section	.note.nv.cuinfo,"",@"SHT_NOTE"
	.sectionflags	@"SHF_NOTE_NV_CUINFO"
        /*0018*/ 	.short	0x0002
        /*001a*/ 	.short	0x0064
        /*001c*/ 	.short	0x0082
	.zero		2


//--------------------- .nv.info                  --------------------------
	.section	.nv.info,"",@"SHT_CUDA_INFO"
	.align	4


	//----- nvinfo : EIATTR_REGCOUNT
	.align		4
        /*0000*/ 	.byte	0x04, 0x2f
        /*0002*/ 	.short	(.L_19 - .L_18)
	.align		4
.L_18:
        /*0004*/ 	.word	index@(_ZN7cutlass13device_kernelINS_4gemm6kernel13GemmUniversalIN4cute5tupleIJiiiiEEENS1_10collective13CollectiveMmaINS1_35MainloopSm100TmaUmmaWarpSpecializedILi8ELi2ELi4ENS5_IJNS4_1CILi4EEESB_NSA_ILi1EEEEEEEENS5_IJNSA_ILi256EEENSA_ILi128EEESG_EEENS_12float_e4m3_tENS5_IJlSC_lEEESI_SJ_NS4_8TiledMMAINS4_8MMA_AtomIJNS4_10MMA_TraitsINS4_25SM100_MMA_F8F6F4_2x1SM_SSEJSI_SI_fSF_SG_NS4_17integral_constantINS4_4UMMA5MajorELSQ_0EEESR_NSO_INSP_7ScaleInELSS_0EEEST_EEEEEENS4_6LayoutINS5_IJSC_SC_SC_EEENS5_IJNSA_ILi0EEESY_SY_EEEEENS5_IJNS4_10UnderscoreES11_S11_EEEEENS4_28SM100_TMA_2SM_LOAD_MULTICASTENS4_14ComposedLayoutINS4_7SwizzleILi3ELi4ELi3EEENS4_18smem_ptr_flag_bitsILi8EEENSW_INS5_IJNSA_ILi8EEESG_EEENS5_IJSG_SC_EEEEEEEvNS4_8identityES14_S1E_vS1F_EENS_8epilogue10collective18CollectiveEpilogueINS1H_23Sm100TmaWarpSpecializedILi2ELi2ELi64ELb0ELb0EEEJNS5_IJSG_SG_SG_EEENS5_IJNSW_ISG_SC_EENSW_INSA_ILi64EEESC_EEEEESI_SJ_SI_SJ_NS1H_6fusion15FusionCallbacksIS1L_NS1R_17LinearCombinationISI_fSI_fLNS_15FloatRoundStyleE2EEES1M_S1Q_JEEENS4_5SM1004TMEM4LOAD26SM100_TMEM_LOAD_32dp32b64xENS4_13SM90_TMA_LOADENS15_INS16_ILi2ELi4ELi3EEES19_NSW_INS5_IJS1A_S1O_EEENS5_IJS1O_SC_EEEEEEENS4_39AutoVectorizingCopyWithAssumedAlignmentILi128EEENS4_14SM90_TMA_STOREES26_S28_S28_EEEvvEEEEvNT_6ParamsE)
        /*0008*/ 	.word	0x000000d0


	//----- nvinfo : EIATTR_FRAME_SIZE
	.align		4
.L_19:
        /*000c*/ 	.byte	0x04, 0x11
        /*000e*/ 	.short	(.L_21 - .L_20)
	.align		4
.L_20:
        /*0010*/ 	.word	index@($__internal_2_$__cuda_sm10x_tcgen05_guardrail_trap_unallocated_columns_being_dealloced)
        /*0014*/ 	.word	0x00000000


	//----- nvinfo : EIATTR_FRAME_SIZE
	.align		4
.L_21:
        /*0018*/ 	.byte	0x04, 0x11
        /*001a*/ 	.short	(.L_23 - .L_22)
	.align		4
.L_22:
        /*001c*/ 	.word	index@($__internal_1_$__cuda_sm10x_tcgen05_guardrail_trap_phase_invalid_during_alloc)
        /*0020*/ 	.word	0x00000000


	//----- nvinfo : EIATTR_FRAME_SIZE
	.align		4
.L_23:
        /*0024*/ 	.byte	0x04, 0x11
        /*0026*/ 	.short	(.L_25 - .L_24)
	.align		4
.L_24:
        /*0028*/ 	.word	index@($__internal_0_$__cuda_sm10x_tcgen05_guardrail_trap_col_being_dealloced_not_returned_by_alloc)
        /*002c*/ 	.word	0x00000000


	//----- nvinfo : EIATTR_FRAME_SIZE
	.align		4
.L_25:
        /*0030*/ 	.byte	0x04, 0x11
        /*0032*/ 	.short	(.L_27 - .L_26)
	.align		4
.L_26:
        /*0034*/ 	.word	index@(_ZN7cutlass13device_kernelINS_4gemm6kernel13GemmUniversalIN4cute5tupleIJiiiiEEENS1_10collective13CollectiveMmaINS1_35MainloopSm100TmaUmmaWarpSpecializedILi8ELi2ELi4ENS5_IJNS4_1CILi4EEESB_NSA_ILi1EEEEEEEENS5_IJNSA_ILi256EEENSA_ILi128EEESG_EEENS_12float_e4m3_tENS5_IJlSC_lEEESI_SJ_NS4_8TiledMMAINS4_8MMA_AtomIJNS4_10MMA_TraitsINS4_25SM100_MMA_F8F6F4_2x1SM_SSEJSI_SI_fSF_SG_NS4_17integral_constantINS4_4UMMA5MajorELSQ_0EEESR_NSO_INSP_7ScaleInELSS_0EEEST_EEEEEENS4_6LayoutINS5_IJSC_SC_SC_EEENS5_IJNSA_ILi0EEESY_SY_EEEEENS5_IJNS4_10UnderscoreES11_S11_EEEEENS4_28SM100_TMA_2SM_LOAD_MULTICASTENS4_14ComposedLayoutINS4_7SwizzleILi3ELi4ELi3EEENS4_18smem_ptr_flag_bitsILi8EEENSW_INS5_IJNSA_ILi8EEESG_EEENS5_IJSG_SC_EEEEEEEvNS4_8identityES14_S1E_vS1F_EENS_8epilogue10collective18CollectiveEpilogueINS1H_23Sm100TmaWarpSpecializedILi2ELi2ELi64ELb0ELb0EEEJNS5_IJSG_SG_SG_EEENS5_IJNSW_ISG_SC_EENSW_INSA_ILi64EEESC_EEEEESI_SJ_SI_SJ_NS1H_6fusion15FusionCallbacksIS1L_NS1R_17LinearCombinationISI_fSI_fLNS_15FloatRoundStyleE2EEES1M_S1Q_JEEENS4_5SM1004TMEM4LOAD26SM100_TMEM_LOAD_32dp32b64xENS4_13SM90_TMA_LOADENS15_INS16_ILi2ELi4ELi3EEES19_NSW_INS5_IJS1A_S1O_EEENS5_IJS1O_SC_EEEEEEENS4_39AutoVectorizingCopyWithAssumedAlignmentILi128EEENS4_14SM90_TMA_STOREES26_S28_S28_EEEvvEEEEvNT_6ParamsE)
        /*0038*/ 	.word	0x00000000


	//----- nvinfo : EIATTR_MIN_STACK_SIZE
	.align		4
.L_27:
        /*003c*/ 	.byte	0x04, 0x12
        /*003e*/ 	.short	(.L_29 - .L_28)
	.align		4
.L_28:
        /*0040*/ 	.word	index@(_ZN7cutlass13device_kernelINS_4gemm6kernel13GemmUniversalIN4cute5tupleIJiiiiEEENS1_10collective13CollectiveMmaINS1_35MainloopSm100TmaUmmaWarpSpecializedILi8ELi2ELi4ENS5_IJNS4_1CILi4EEESB_NSA_ILi1EEEEEEEENS5_IJNSA_ILi256EEENSA_ILi128EEESG_EEENS_12float_e4m3_tENS5_IJlSC_lEEESI_SJ_NS4_8TiledMMAINS4_8MMA_AtomIJNS4_10MMA_TraitsINS4_25SM100_MMA_F8F6F4_2x1SM_SSEJSI_SI_fSF_SG_NS4_17integral_constantINS4_4UMMA5MajorELSQ_0EEESR_NSO_INSP_7ScaleInELSS_0EEEST_EEEEEENS4_6LayoutINS5_IJSC_SC_SC_EEENS5_IJNSA_ILi0EEESY_SY_EEEEENS5_IJNS4_10UnderscoreES11_S11_EEEEENS4_28SM100_TMA_2SM_LOAD_MULTICASTENS4_14ComposedLayoutINS4_7SwizzleILi3ELi4ELi3EEENS4_18smem_ptr_flag_bitsILi8EEENSW_INS5_IJNSA_ILi8EEESG_EEENS5_IJSG_SC_EEEEEEEvNS4_8identityES14_S1E_vS1F_EENS_8epilogue10collective18CollectiveEpilogueINS1H_23Sm100TmaWarpSpecializedILi2ELi2ELi64ELb0ELb0EEEJNS5_IJSG_SG_SG_EEENS5_IJNSW_ISG_SC_EENSW_INSA_ILi64EEESC_EEEEESI_SJ_SI_SJ_NS1H_6fusion15FusionCallbacksIS1L_NS1R_17LinearCombinationISI_fSI_fLNS_15FloatRoundStyleE2EEES1M_S1Q_JEEENS4_5SM1004TMEM4LOAD26SM100_TMEM_LOAD_32dp32b64xENS4_13SM90_TMA_LOADENS15_INS16_ILi2ELi4ELi3EEES19_NSW_INS5_IJS1A_S1O_EEENS5_IJS1O_SC_EEEEEEENS4_39AutoVectorizingCopyWithAssumedAlignmentILi128EEENS4_14SM90_TMA_STOREES26_S28_S28_EEEvvEEEEvNT_6ParamsE)
        /*0044*/ 	.word	0x00000000
.L_29:


//--------------------- .nv.compat                --------------------------
	.section	.nv.compat,"",@"SHT_CUDA_COMPAT_INFO"
	.align	4
        /*0000*/ 	.byte	0x02, 0x09, 0x01, 0x00, 0x02, 0x02, 0x02, 0x00, 0x02, 0x05, 0x05, 0x00, 0x03, 0x07, 0x01, 0x01
        /*0010*/ 	.byte	0x02, 0x03, 0x01, 0x00, 0x02, 0x06, 0x01, 0x00, 0x04, 0x0b, 0x08, 0x00, 0x09, 0x00, 0x00, 0x00
        /*0020*/ 	.byte	0x00, 0x00, 0x00, 0x00


//--------------------- .nv.info._ZN7cutlass13device_kernelINS_4gemm6kernel13GemmUniversalIN4cute5tupleIJiiiiEEENS1_10collective13CollectiveMmaINS1_35MainloopSm100TmaUmmaWarpSpecializedILi8ELi2ELi4ENS5_IJNS4_1CILi4EEESB_NSA_ILi1EEEEEEEENS5_IJNSA_ILi256EEENSA_ILi128EEESG_EEENS_12float_e4m3_tENS5_IJlSC_lEEESI_SJ_NS4_8TiledMMAINS4_8MMA_AtomIJNS4_10MMA_TraitsINS4_25SM100_MMA_F8F6F4_2x1SM_SSEJSI_SI_fSF_SG_NS4_17integral_constantINS4_4UMMA5MajorELSQ_0EEESR_NSO_INSP_7ScaleInELSS_0EEEST_EEEEEENS4_6LayoutINS5_IJSC_SC_SC_EEENS5_IJNSA_ILi0EEESY_SY_EEEEENS5_IJNS4_10UnderscoreES11_S11_EEEEENS4_28SM100_TMA_2SM_LOAD_MULTICASTENS4_14ComposedLayoutINS4_7SwizzleILi3ELi4ELi3EEENS4_18smem_ptr_flag_bitsILi8EEENSW_INS5_IJNSA_ILi8EEESG_EEENS5_IJSG_SC_EEEEEEEvNS4_8identityES14_S1E_vS1F_EENS_8epilogue10collective18CollectiveEpilogueINS1H_23Sm100TmaWarpSpecializedILi2ELi2ELi64ELb0ELb0EEEJNS5_IJSG_SG_SG_EEENS5_IJNSW_ISG_SC_EENSW_INSA_ILi64EEESC_EEEEESI_SJ_SI_SJ_NS1H_6fusion15FusionCallbacksIS1L_NS1R_17LinearCombinationISI_fSI_fLNS_15FloatRoundStyleE2EEES1M_S1Q_JEEENS4_5SM1004TMEM4LOAD26SM100_TMEM_LOAD_32dp32b64xENS4_13SM90_TMA_LOADENS15_INS16_ILi2ELi4ELi3EEES19_NSW_INS5_IJS1A_S1O_EEENS5_IJS1O_SC_EEEEEEENS4_39AutoVectorizingCopyWithAssumedAlignmentILi128EEENS4_14SM90_TMA_STOREES26_S28_S28_EEEvvEEEEvNT_6ParamsE --------------------------
	.section	.nv.info._ZN7cutlass13device_kernelINS_4gemm6kernel13GemmUniversalIN4cute5tupleIJiiiiEEENS1_10collective13CollectiveMmaINS1_35MainloopSm100TmaUmmaWarpSpecializedILi8ELi2ELi4ENS5_IJNS4_1CILi4EEESB_NSA_ILi1EEEEEEEENS5_IJNSA_ILi256EEENSA_ILi128EEESG_EEENS_12float_e4m3_tENS5_IJlSC_lEEESI_SJ_NS4_8TiledMMAINS4_8MMA_AtomIJNS4_10MMA_TraitsINS4_25SM100_MMA_F8F6F4_2x1SM_SSEJSI_SI_fSF_SG_NS4_17integral_constantINS4_4UMMA5MajorELSQ_0EEESR_NSO_INSP_7ScaleInELSS_0EEEST_EEEEEENS4_6LayoutINS5_IJSC_SC_SC_EEENS5_IJNSA_ILi0EEESY_SY_EEEEENS5_IJNS4_10UnderscoreES11_S11_EEEEENS4_28SM100_TMA_2SM_LOAD_MULTICASTENS4_14ComposedLayoutINS4_7SwizzleILi3ELi4ELi3EEENS4_18smem_ptr_flag_bitsILi8EEENSW_INS5_IJNSA_ILi8EEESG_EEENS5_IJSG_SC_EEEEEEEvNS4_8identityES14_S1E_vS1F_EENS_8epilogue10collective18CollectiveEpilogueINS1H_23Sm100TmaWarpSpecializedILi2ELi2ELi64ELb0ELb0EEEJNS5_IJSG_SG_SG_EEENS5_IJNSW_ISG_SC_EENSW_INSA_ILi64EEESC_EEEEESI_SJ_SI_SJ_NS1H_6fusion15FusionCallbacksIS1L_NS1R_17LinearCombinationISI_fSI_fLNS_15FloatRoundStyleE2EEES1M_S1Q_JEEENS4_5SM1004TMEM4LOAD26SM100_TMEM_LOAD_32dp32b64xENS4_13SM90_TMA_LOADENS15_INS16_ILi2ELi4ELi3EEES19_NSW_INS5_IJS1A_S1O_EEENS5_IJS1O_SC_EEEEEEENS4_39AutoVectorizingCopyWithAssumedAlignmentILi128EEENS4_14SM90_TMA_STOREES26_S28_S28_EEEvvEEEEvNT_6ParamsE,"",@"SHT_CUDA_INFO"
	.sectionflags	@""
	.align	4


	//----- nvinfo : EIATTR_CUDA_API_VERSION
	.align		4
        /*0000*/ 	.byte	0x04, 0x37
        /*0002*/ 	.short	(.L_31 - .L_30)
.L_30:
        /*0004*/ 	.word	0x00000082


	//----- nvinfo : EIATTR_KPARAM_INFO
	.align		4
.L_31:
        /*0008*/ 	.byte	0x04, 0x17
        /*000a*/ 	.short	(.L_33 - .L_32)
.L_32:
        /*000c*/ 	.word	0x00000000
        /*0010*/ 	.short	0x0000
        /*0012*/ 	.short	0x0000
        /*0014*/ 	.byte	0x00, 0xf0, 0x01, 0x20


	//----- nvinfo : EIATTR_AT_ENTRY_FRAGMENTS
	.align		4
.L_33:
        /*0018*/ 	.byte	0x04, 0x4f
        /*001a*/ 	.short	(.L_35 - .L_34)


	//   ....[0]....
.L_34:
        /*001c*/ 	.word	0x00000007


	//----- nvinfo : EIATTR_RESERVED_SMEM_USED
	.align		4
.L_35:
        /*0020*/ 	.byte	0x01, 0x41
	.zero		2


	//----- nvinfo : EIATTR_SPARSE_MMA_MASK
	.align		4
        /*0024*/ 	.byte	0x03, 0x50
        /*0026*/ 	.short	0x0000


	//----- nvinfo : EIATTR_TCGEN05_2CTA_USED
	.align		4
        /*0028*/ 	.byte	0x01, 0x52
	.zero		2


	//----- nvinfo : EIATTR_MAXREG_COUNT
	.align		4
        /*002c*/ 	.byte	0x03, 0x1b
        /*002e*/ 	.short	0x00ff


	//----- nvinfo : EIATTR_NUM_BARRIERS
	.align		4
        /*0030*/ 	.byte	0x02, 0x4c
        /*0032*/ 	.byte	0x07
	.zero		1


	//----- nvinfo : EIATTR_EXTERNS
	.align		4
        /*0034*/ 	.byte	0x04, 0x0f
        /*0036*/ 	.short	(.L_37 - .L_36)


	//   ....[0]....
	.align		4
.L_36:
        /*0038*/ 	.word	index@(__assertfail)


	//----- nvinfo : EIATTR_MERCURY_ISA_VERSION
	.align		4
.L_37:
        /*003c*/ 	.byte	0x03, 0x5f
        /*003e*/ 	.short	0x0101


	//----- nvinfo : EIATTR_INT_WARP_WIDE_INSTR_OFFSETS
	.align		4
        /*0040*/ 	.byte	0x04, 0x31
        /*0042*/ 	.short	(.L_39 - .L_38)


	//   ....[0]....
.L_38:
        /*0044*/ 	.word	0x00000da0


	//   ....[1]....
        /*0048*/ 	.word	0x00000e40


	//   ....[2]....
        /*004c*/ 	.word	0x000047c0


	//   ....[3]....
        /*0050*/ 	.word	0x000047e0


	//   ....[4]....
        /*0054*/ 	.word	0x00004810


	//   ....[5]....
        /*0058*/ 	.word	0x00005340


	//   ....[6]....
        /*005c*/ 	.word	0x000053b0


	//   ....[7]....
        /*0060*/ 	.word	0x00005480


	//   ....[8]....
        /*0064*/ 	.word	0x00005530


	//----- nvinfo : EIATTR_COOP_GROUP_MASK_REGIDS
	.align		4
.L_39:
        /*0068*/ 	.byte	0x04, 0x29
        /*006a*/ 	.short	(.L_41 - .L_40)


	//   ....[0]....
.L_40:
        /*006c*/ 	.word	0xffffffff


	//   ....[1]....
        /*0070*/ 	.word	0xffffffff


	//   ....[2]....
        /*0074*/ 	.word	0xffffffff


	//   ....[3]....
        /*0078*/ 	.word	0xffffffff


	//   ....[4]....
        /*007c*/ 	.word	0xffffffff


	//   ....[5]....
        /*0080*/ 	.word	0xffffffff


	//   ....[6]....
        /*0084*/ 	.word	0xffffffff


	//   ....[7]....
        /*0088*/ 	.word	0xffffffff


	//   ....[8]....
        /*008c*/ 	.word	0xffffffff


	//   ....[9]....
        /*0090*/ 	.word	0xffffffff


	//   ....[10]....
        /*0094*/ 	.word	0xffffffff


	//   ....[11]....
        /*0098*/ 	.word	0xffffffff


	//   ....[12]....
        /*009c*/ 	.word	0xffffffff


	//   ....[13]....
        /*00a0*/ 	.word	0xffffffff


	//----- nvinfo : EIATTR_COOP_GROUP_INSTR_OFFSETS
	.align		4
.L_41:
        /*00a4*/ 	.byte	0x04, 0x28
        /*00a6*/ 	.short	(.L_43 - .L_42)


	//   ....[0]....
.L_42:
        /*00a8*/ 	.word	0x000000b0


	//   ....[1]....
        /*00ac*/ 	.word	0x00000510


	//   ....[2]....
        /*00b0*/ 	.word	0x00000750


	//   ....[3]....
        /*00b4*/ 	.word	0x000008a0


	//   ....[4]....
        /*00b8*/ 	.word	0x00000990


	//   ....[5]....
        /*00bc*/ 	.word	0x00000af0


	//   ....[6]....
        /*00c0*/ 	.word	0x00000c80


	//   ....[7]....
        /*00c4*/ 	.word	0x00000ec0


	//   ....[8]....
        /*00c8*/ 	.word	0x000024c0


	//   ....[9]....
        /*00cc*/ 	.word	0x000035a0


	//   ....[10]....
        /*00d0*/ 	.word	0x00003a70


	//   ....[11]....
        /*00d4*/ 	.word	0x00003aa0


	//   ....[12]....
        /*00d8*/ 	.word	0x000046c0


	//   ....[13]....
        /*00dc*/ 	.word	0x000048d0


	//----- nvinfo : EIATTR_VRC_CTA_INIT_COUNT
	.align		4
.L_43:
        /*00e0*/ 	.byte	0x02, 0x4a
        /*00e2*/ 	.byte	0x80
	.zero		1


	//----- nvinfo : EIATTR_SYSCALL_OFFSETS
	.align		4
        /*00e4*/ 	.byte	0x04, 0x46
        /*00e6*/ 	.short	(.L_45 - .L_44)


	//   ....[0]....
.L_44:
        /*00e8*/ 	.word	0x00006130


	//   ....[1]....
        /*00ec*/ 	.word	0x00006270


	//   ....[2]....
        /*00f0*/ 	.word	0x00006ac0


	//   ....[3]....
        /*00f4*/ 	.word	0x000080d0


	//----- nvinfo : EIATTR_MBARRIER_INSTR_OFFSETS
	.align		4
.L_45:
        /*00f8*/ 	.byte	0x04, 0x39
        /*00fa*/ 	.short	(.L_47 - .L_46)


	//   ....[0]....
.L_46:
        /*00fc*/ 	.word	0x00000640
        /*0100*/ 	.word	0x000000ff
        /*0104*/ 	.word	0x00000000
        /*0108*/ 	.short	0x0100
        /*010a*/ 	.byte	0x04
	.zero		1


	//   ....[1]....
        /*010c*/ 	.word	0x00000650
        /*0110*/ 	.word	0x000000ff
        /*0114*/ 	.word	0x00000040
        /*0118*/ 	.short	0x0100
        /*011a*/ 	.byte	0x04
	.zero		1


	//   ....[2]....
        /*011c*/ 	.word	0x00000660
        /*0120*/ 	.word	0x000000ff
        /*0124*/ 	.word	0x00000008
        /*0128*/ 	.short	0x0100
        /*012a*/ 	.byte	0x04
	.zero		1


	//   ....[3]....
        /*012c*/ 	.word	0x00000670
        /*0130*/ 	.word	0x000000ff
        /*0134*/ 	.word	0x00000048
        /*0138*/ 	.short	0x0100
        /*013a*/ 	.byte	0x04
	.zero		1


	//   ....[4]....
        /*013c*/ 	.word	0x00000680
        /*0140*/ 	.word	0x000000ff
        /*0144*/ 	.word	0x00000010
        /*0148*/ 	.short	0x0100
        /*014a*/ 	.byte	0x04
	.zero		1


	//   ....[5]....
        /*014c*/ 	.word	0x00000690
        /*0150*/ 	.word	0x000000ff
        /*0154*/ 	.word	0x00000050
        /*0158*/ 	.short	0x0100
        /*015a*/ 	.byte	0x04
	.zero		1


	//   ....[6]....
        /*015c*/ 	.word	0x000006a0
        /*0160*/ 	.word	0x000000ff
        /*0164*/ 	.word	0x00000018
        /*0168*/ 	.short	0x0100
        /*016a*/ 	.byte	0x04
	.zero		1


	//   ....[7]....
        /*016c*/ 	.word	0x000006b0
        /*0170*/ 	.word	0x000000ff
        /*0174*/ 	.word	0x00000058
        /*0178*/ 	.short	0x0100
        /*017a*/ 	.byte	0x04
	.zero		1


	//   ....[8]....
        /*017c*/ 	.word	0x000006c0
        /*0180*/ 	.word	0x000000ff
        /*0184*/ 	.word	0x00000020
        /*0188*/ 	.short	0x0100
        /*018a*/ 	.byte	0x04
	.zero		1


	//   ....[9]....
        /*018c*/ 	.word	0x000006d0
        /*0190*/ 	.word	0x000000ff
        /*0194*/ 	.word	0x00000060
        /*0198*/ 	.short	0x0100
        /*019a*/ 	.byte	0x04
	.zero		1


	//   ....[10]....
        /*019c*/ 	.word	0x000006e0
        /*01a0*/ 	.word	0x000000ff
        /*01a4*/ 	.word	0x00000028
        /*01a8*/ 	.short	0x0100
        /*01aa*/ 	.byte	0x04
	.zero		1


	//   ....[11]....
        /*01ac*/ 	.word	0x000006f0
        /*01b0*/ 	.word	0x000000ff
        /*01b4*/ 	.word	0x00000068
        /*01b8*/ 	.short	0x0100
        /*01ba*/ 	.byte	0x04
	.zero		1


	//   ....[12]....
        /*01bc*/ 	.word	0x00000700
        /*01c0*/ 	.word	0x000000ff
        /*01c4*/ 	.word	0x00000030
        /*01c8*/ 	.short	0x0100
        /*01ca*/ 	.byte	0x04
	.zero		1


	//   ....[13]....
        /*01cc*/ 	.word	0x00000710
        /*01d0*/ 	.word	0x000000ff
        /*01d4*/ 	.word	0x00000070
        /*01d8*/ 	.short	0x0100
        /*01da*/ 	.byte	0x04
	.zero		1


	//   ....[14]....
        /*01dc*/ 	.word	0x00000720
        /*01e0*/ 	.word	0x000000ff
        /*01e4*/ 	.word	0x00000038
        /*01e8*/ 	.short	0x0100
        /*01ea*/ 	.byte	0x04
	.zero		1


	//   ....[15]....
        /*01ec*/ 	.word	0x00000730
        /*01f0*/ 	.word	0x000000ff
        /*01f4*/ 	.word	0x00000078
        /*01f8*/ 	.short	0x0100
        /*01fa*/ 	.byte	0x04
	.zero		1


	//   ....[16]....
        /*01fc*/ 	.word	0x00000850
        /*0200*/ 	.word	0x000000ff
        /*0204*/ 	.word	0x00000080
        /*0208*/ 	.short	0x0100
        /*020a*/ 	.byte	0x04
	.zero		1


	//   ....[17]....
        /*020c*/ 	.word	0x00000860
        /*0210*/ 	.word	0x000000ff
        /*0214*/ 	.word	0x00000090
        /*0218*/ 	.short	0x0100
        /*021a*/ 	.byte	0x04
	.zero		1


	//   ....[18]....
        /*021c*/ 	.word	0x00000870
        /*0220*/ 	.word	0x000000ff
        /*0224*/ 	.word	0x00000088
        /*0228*/ 	.short	0x0100
        /*022a*/ 	.byte	0x04
	.zero		1


	//   ....[19]....
        /*022c*/ 	.word	0x00000880
        /*0230*/ 	.word	0x000000ff
        /*0234*/ 	.word	0x00000098
        /*0238*/ 	.short	0x0100
        /*023a*/ 	.byte	0x04
	.zero		1


	//   ....[20]....
        /*023c*/ 	.word	0x00000960
        /*0240*/ 	.word	0x000000ff
        /*0244*/ 	.word	0x000000a0
        /*0248*/ 	.short	0x0100
        /*024a*/ 	.byte	0x06
	.zero		1


	//   ....[21]....
        /*024c*/ 	.word	0x00000970
        /*0250*/ 	.word	0x000000ff
        /*0254*/ 	.word	0x000000a8
        /*0258*/ 	.short	0x0100
        /*025a*/ 	.byte	0x06
	.zero		1


	//   ....[22]....
        /*025c*/ 	.word	0x00000aa0
        /*0260*/ 	.word	0x000000ff
        /*0264*/ 	.word	0x000000b0
        /*0268*/ 	.short	0x0100
        /*026a*/ 	.byte	0x06
	.zero		1


	//   ....[23]....
        /*026c*/ 	.word	0x00000ab0
        /*0270*/ 	.word	0x000000ff
        /*0274*/ 	.word	0x000000c0
        /*0278*/ 	.short	0x0100
        /*027a*/ 	.byte	0x06
	.zero		1


	//   ....[24]....
        /*027c*/ 	.word	0x00000ac0
        /*0280*/ 	.word	0x000000ff
        /*0284*/ 	.word	0x000000b8
        /*0288*/ 	.short	0x0100
        /*028a*/ 	.byte	0x06
	.zero		1


	//   ....[25]....
        /*028c*/ 	.word	0x00000ad0
        /*0290*/ 	.word	0x000000ff
        /*0294*/ 	.word	0x000000c8
        /*0298*/ 	.short	0x0100
        /*029a*/ 	.byte	0x06
	.zero		1


	//   ....[26]....
        /*029c*/ 	.word	0x00000bf0
        /*02a0*/ 	.word	0x000000ff
        /*02a4*/ 	.word	0x000000d0
        /*02a8*/ 	.short	0x0100
        /*02aa*/ 	.byte	0x04
	.zero		1


	//   ....[27]....
        /*02ac*/ 	.word	0x00000c00
        /*02b0*/ 	.word	0x000000ff
        /*02b4*/ 	.word	0x000000f0
        /*02b8*/ 	.short	0x0100
        /*02ba*/ 	.byte	0x04
	.zero		1


	//   ....[28]....
        /*02bc*/ 	.word	0x00000c10
        /*02c0*/ 	.word	0x000000ff
        /*02c4*/ 	.word	0x000000d8
        /*02c8*/ 	.short	0x0100
        /*02ca*/ 	.byte	0x04
	.zero		1


	//   ....[29]....
        /*02cc*/ 	.word	0x00000c20
        /*02d0*/ 	.word	0x000000ff
        /*02d4*/ 	.word	0x000000f8
        /*02d8*/ 	.short	0x0100
        /*02da*/ 	.byte	0x04
	.zero		1


	//   ....[30]....
        /*02dc*/ 	.word	0x00000c30
        /*02e0*/ 	.word	0x000000ff
        /*02e4*/ 	.word	0x000000e0
        /*02e8*/ 	.short	0x0100
        /*02ea*/ 	.byte	0x04
	.zero		1


	//   ....[31]....
        /*02ec*/ 	.word	0x00000c40
        /*02f0*/ 	.word	0x000000ff
        /*02f4*/ 	.word	0x00000100
        /*02f8*/ 	.short	0x0100
        /*02fa*/ 	.byte	0x04
	.zero		1


	//   ....[32]....
        /*02fc*/ 	.word	0x00000c50
        /*0300*/ 	.word	0x000000ff
        /*0304*/ 	.word	0x000000e8
        /*0308*/ 	.short	0x0100
        /*030a*/ 	.byte	0x04
	.zero		1


	//   ....[33]....
        /*030c*/ 	.word	0x00000c60
        /*0310*/ 	.word	0x000000ff
        /*0314*/ 	.word	0x00000108
        /*0318*/ 	.short	0x0100
        /*031a*/ 	.byte	0x04
	.zero		1


	//   ....[34]....
        /*031c*/ 	.word	0x00000d50
        /*0320*/ 	.word	0x000000ff
        /*0324*/ 	.word	0x00000110
        /*0328*/ 	.short	0x0100
        /*032a*/ 	.byte	0x04
	.zero		1


	//   ....[35]....
        /*032c*/ 	.word	0x00000d60
        /*0330*/ 	.word	0x000000ff
        /*0334*/ 	.word	0x00000120
        /*0338*/ 	.short	0x0100
        /*033a*/ 	.byte	0x04
	.zero		1


	//   ....[36]....
        /*033c*/ 	.word	0x00000d70
        /*0340*/ 	.word	0x000000ff
        /*0344*/ 	.word	0x00000118
        /*0348*/ 	.short	0x0100
        /*034a*/ 	.byte	0x04
	.zero		1


	//   ....[37]....
        /*034c*/ 	.word	0x00000d80
        /*0350*/ 	.word	0x000000ff
        /*0354*/ 	.word	0x00000128
        /*0358*/ 	.short	0x0100
        /*035a*/ 	.byte	0x04
	.zero		1


	//   ....[38]....
        /*035c*/ 	.word	0x00000e80
        /*0360*/ 	.word	0x000000ff
        /*0364*/ 	.word	0x00000130
        /*0368*/ 	.short	0x0100
        /*036a*/ 	.byte	0x06
	.zero		1


	//   ....[39]....
        /*036c*/ 	.word	0x00001d00
        /*0370*/ 	.word	0x00000000
        /*0374*/ 	.word	0x00000120
        /*0378*/ 	.short	0x010a
        /*037a*/ 	.byte	0xff
	.zero		1


	//   ....[40]....
        /*037c*/ 	.word	0x00001d20
        /*0380*/ 	.word	0x00000000
        /*0384*/ 	.word	0x00000110
        /*0388*/ 	.short	0x0101
        /*038a*/ 	.byte	0xff
	.zero		1


	//   ....[41]....
        /*038c*/ 	.word	0x00001dd0
        /*0390*/ 	.word	0x000000ff
        /*0394*/ 	.word	0x00000040
        /*0398*/ 	.short	0x010a
        /*039a*/ 	.byte	0x04
	.zero		1


	//   ....[42]....
        /*039c*/ 	.word	0x00001ea0
        /*03a0*/ 	.word	0x000000ff
        /*03a4*/ 	.word	0x00000040
        /*03a8*/ 	.short	0x010a
        /*03aa*/ 	.byte	0x21
	.zero		1


	//   ....[43]....
        /*03ac*/ 	.word	0x00002050
        /*03b0*/ 	.word	0x000000ff
        /*03b4*/ 	.word	0x00000040
        /*03b8*/ 	.short	0x010a
        /*03ba*/ 	.byte	0x05
	.zero		1


	//   ....[44]....
        /*03bc*/ 	.word	0x00002170
        /*03c0*/ 	.word	0x000000ff
        /*03c4*/ 	.word	0x000000a8
        /*03c8*/ 	.short	0x0101
        /*03ca*/ 	.byte	0x0d
	.zero		1


	//   ....[45]....
        /*03cc*/ 	.word	0x00002190
        /*03d0*/ 	.word	0x000000ff
        /*03d4*/ 	.word	0x00000040
        /*03d8*/ 	.short	0x010a
        /*03da*/ 	.byte	0x04
	.zero		1


	//   ....[46]....
        /*03dc*/ 	.word	0x00002210
        /*03e0*/ 	.word	0x000000ff
        /*03e4*/ 	.word	0x00000040
        /*03e8*/ 	.short	0x010a
        /*03ea*/ 	.byte	0x11
	.zero		1


	//   ....[47]....
        /*03ec*/ 	.word	0x000023a0
        /*03f0*/ 	.word	0x000000ff
        /*03f4*/ 	.word	0x00000040
        /*03f8*/ 	.short	0x010a
        /*03fa*/ 	.byte	0x05
	.zero		1


	//   ....[48]....
        /*03fc*/ 	.word	0x000024f0
        /*0400*/ 	.word	0x00000003
        /*0404*/ 	.word	0x000000b0
        /*0408*/ 	.short	0x010a
        /*040a*/ 	.byte	0xff
	.zero		1


	//   ....[49]....
        /*040c*/ 	.word	0x00002640
        /*0410*/ 	.word	0x00000000
        /*0414*/ 	.word	0x00000000
        /*0418*/ 	.short	0x0101
        /*041a*/ 	.byte	0xff
	.zero		1


	//   ....[50]....
        /*041c*/ 	.word	0x00002be0
        /*0420*/ 	.word	0x000000ff
        /*0424*/ 	.word	0x00000000
        /*0428*/ 	.short	0x010a
        /*042a*/ 	.byte	0x04
	.zero		1


	//   ....[51]....
        /*042c*/ 	.word	0x00002c70
        /*0430*/ 	.word	0x000000ff
        /*0434*/ 	.word	0x00000000
        /*0438*/ 	.short	0x010a
        /*043a*/ 	.byte	0x05
	.zero		1


	//   ....[52]....
        /*043c*/ 	.word	0x00002d00
        /*0440*/ 	.word	0x000000ff
        /*0444*/ 	.word	0x00000000
        /*0448*/ 	.short	0x010a
        /*044a*/ 	.byte	0x05
	.zero		1


	//   ....[53]....
        /*044c*/ 	.word	0x00002d90
        /*0450*/ 	.word	0x000000ff
        /*0454*/ 	.word	0x00000000
        /*0458*/ 	.short	0x010a
        /*045a*/ 	.byte	0x05
	.zero		1


	//   ....[54]....
        /*045c*/ 	.word	0x00002e20
        /*0460*/ 	.word	0x000000ff
        /*0464*/ 	.word	0x00000000
        /*0468*/ 	.short	0x010a
        /*046a*/ 	.byte	0x05
	.zero		1


	//   ....[55]....
        /*046c*/ 	.word	0x00002eb0
        /*0470*/ 	.word	0x000000ff
        /*0474*/ 	.word	0x00000000
        /*0478*/ 	.short	0x010a
        /*047a*/ 	.byte	0x05
	.zero		1


	//   ....[56]....
        /*047c*/ 	.word	0x00002f40
        /*0480*/ 	.word	0x000000ff
        /*0484*/ 	.word	0x00000000
        /*0488*/ 	.short	0x010a
        /*048a*/ 	.byte	0x05
	.zero		1


	//   ....[57]....
        /*048c*/ 	.word	0x00002fe0
        /*0490*/ 	.word	0x00000000
        /*0494*/ 	.word	0x00000000
        /*0498*/ 	.short	0x010a
        /*049a*/ 	.byte	0xff
	.zero		1


	//   ....[58]....
        /*049c*/ 	.word	0x00003100
        /*04a0*/ 	.word	0x00000002
        /*04a4*/ 	.word	0x00000110
        /*04a8*/ 	.short	0x010a
        /*04aa*/ 	.byte	0xff
	.zero		1


	//   ....[59]....
        /*04ac*/ 	.word	0x00003160
        /*04b0*/ 	.word	0x00000004
        /*04b4*/ 	.word	0x00000000
        /*04b8*/ 	.short	0x0101
        /*04ba*/ 	.byte	0xff
	.zero		1


	//   ....[60]....
        /*04bc*/ 	.word	0x00003180
        /*04c0*/ 	.word	0x000000ff
        /*04c4*/ 	.word	0x000000c0
        /*04c8*/ 	.short	0x010a
        /*04ca*/ 	.byte	0x04
	.zero		1


	//   ....[61]....
        /*04cc*/ 	.word	0x000032a0
        /*04d0*/ 	.word	0x00000002
        /*04d4*/ 	.word	0x000000b0
        /*04d8*/ 	.short	0x010a
        /*04da*/ 	.byte	0xff
	.zero		1


	//   ....[62]....
        /*04dc*/ 	.word	0x000033b0
        /*04e0*/ 	.word	0x00000002
        /*04e4*/ 	.word	0x00000000
        /*04e8*/ 	.short	0x0101
        /*04ea*/ 	.byte	0xff
	.zero		1


	//   ....[63]....
        /*04ec*/ 	.word	0x00003440
        /*04f0*/ 	.word	0x000000ff
        /*04f4*/ 	.word	0x000000c0
        /*04f8*/ 	.short	0x0106
        /*04fa*/ 	.byte	0x04
	.zero		1


	//   ....[64]....
        /*04fc*/ 	.word	0x00003460
        /*0500*/ 	.word	0x000000ff
        /*0504*/ 	.word	0x000000c0
        /*0508*/ 	.short	0x010a
        /*050a*/ 	.byte	0x04
	.zero		1


	//   ....[65]....
        /*050c*/ 	.word	0x000034f0
        /*0510*/ 	.word	0x000000ff
        /*0514*/ 	.word	0x000000c0
        /*0518*/ 	.short	0x0106
        /*051a*/ 	.byte	0x07
	.zero		1


	//   ....[66]....
        /*051c*/ 	.word	0x00003530
        /*0520*/ 	.word	0x00000000
        /*0524*/ 	.word	0x000000c0
        /*0528*/ 	.short	0x010a
        /*052a*/ 	.byte	0xff
	.zero		1


	//   ....[67]....
        /*052c*/ 	.word	0x00003770
        /*0530*/ 	.word	0x000000ff
        /*0534*/ 	.word	0x00000008
        /*0538*/ 	.short	0x010a
        /*053a*/ 	.byte	0x05
	.zero		1


	//   ....[68]....
        /*053c*/ 	.word	0x00003790
        /*0540*/ 	.word	0x000000ff
        /*0544*/ 	.word	0x00000008
        /*0548*/ 	.short	0x010a
        /*054a*/ 	.byte	0x05
	.zero		1


	//   ....[69]....
        /*054c*/ 	.word	0x00003920
        /*0550*/ 	.word	0x000000ff
        /*0554*/ 	.word	0x00000008
        /*0558*/ 	.short	0x010a
        /*055a*/ 	.byte	0x05
	.zero		1


	//   ....[70]....
        /*055c*/ 	.word	0x00003940
        /*0560*/ 	.word	0x000000ff
        /*0564*/ 	.word	0x00000008
        /*0568*/ 	.short	0x010a
        /*056a*/ 	.byte	0x05
	.zero		1


	//   ....[71]....
        /*056c*/ 	.word	0x00003a00
        /*0570*/ 	.word	0x000000ff
        /*0574*/ 	.word	0x00000000
        /*0578*/ 	.short	0x0101
        /*057a*/ 	.byte	0x04
	.zero		1


	//   ....[72]....
        /*057c*/ 	.word	0x00003d40
        /*0580*/ 	.word	0x00000000
        /*0584*/ 	.word	0x000000b0
        /*0588*/ 	.short	0x010a
        /*058a*/ 	.byte	0xff
	.zero		1


	//   ....[73]....
        /*058c*/ 	.word	0x00003e00
        /*0590*/ 	.word	0x00000000
        /*0594*/ 	.word	0x00000000
        /*0598*/ 	.short	0x0101
        /*059a*/ 	.byte	0xff
	.zero		1


	//   ....[74]....
        /*059c*/ 	.word	0x00003ec0
        /*05a0*/ 	.word	0x000000ff
        /*05a4*/ 	.word	0x00000000
        /*05a8*/ 	.short	0x010a
        /*05aa*/ 	.byte	0x04
	.zero		1


	//   ....[75]....
        /*05ac*/ 	.word	0x00003ed0
        /*05b0*/ 	.word	0x000000ff
        /*05b4*/ 	.word	0x000000f0
        /*05b8*/ 	.short	0x010a
        /*05ba*/ 	.byte	0x1f
	.zero		1


	//   ....[76]....
        /*05bc*/ 	.word	0x00003f80
        /*05c0*/ 	.word	0x000000ff
        /*05c4*/ 	.word	0x00000000
        /*05c8*/ 	.short	0x010a
        /*05ca*/ 	.byte	0x05
	.zero		1


	//   ....[77]....
        /*05cc*/ 	.word	0x000040b0
        /*05d0*/ 	.word	0x000000ff
        /*05d4*/ 	.word	0x00000000
        /*05d8*/ 	.short	0x010a
        /*05da*/ 	.byte	0x04
	.zero		1


	//   ....[78]....
        /*05dc*/ 	.word	0x000043b0
        /*05e0*/ 	.word	0x000000ff
        /*05e4*/ 	.word	0x00000000
        /*05e8*/ 	.short	0x010a
        /*05ea*/ 	.byte	0x04
	.zero		1


	//   ....[79]....
        /*05ec*/ 	.word	0x00004440
        /*05f0*/ 	.word	0x000000ff
        /*05f4*/ 	.word	0x00000000
        /*05f8*/ 	.short	0x010a
        /*05fa*/ 	.byte	0x05
	.zero		1


	//   ....[80]....
        /*05fc*/ 	.word	0x000044d0
        /*0600*/ 	.word	0x000000ff
        /*0604*/ 	.word	0x00000000
        /*0608*/ 	.short	0x010a
        /*060a*/ 	.byte	0x05
	.zero		1


	//   ....[81]....
        /*060c*/ 	.word	0x00004570
        /*0610*/ 	.word	0x00000000
        /*0614*/ 	.word	0x00000000
        /*0618*/ 	.short	0x010a
        /*061a*/ 	.byte	0xff
	.zero		1


	//   ....[82]....
        /*061c*/ 	.word	0x000045b0
        /*0620*/ 	.word	0x00000000
        /*0624*/ 	.word	0x00000000
        /*0628*/ 	.short	0x010a
        /*062a*/ 	.byte	0xff
	.zero		1


	//   ....[83]....
        /*062c*/ 	.word	0x00004620
        /*0630*/ 	.word	0x000000ff
        /*0634*/ 	.word	0x00000000
        /*0638*/ 	.short	0x0101
        /*063a*/ 	.byte	0x04
	.zero		1


	//   ....[84]....
        /*063c*/ 	.word	0x00004660
        /*0640*/ 	.word	0x000000ff
        /*0644*/ 	.word	0x00000130
        /*0648*/ 	.short	0x010a
        /*064a*/ 	.byte	0x1a
	.zero		1


	//   ....[85]....
        /*064c*/ 	.word	0x000046b0
        /*0650*/ 	.word	0x000000ff
        /*0654*/ 	.word	0x00000000
        /*0658*/ 	.short	0x0101
        /*065a*/ 	.byte	0x04
	.zero		1


	//   ....[86]....
        /*065c*/ 	.word	0x00004b40
        /*0660*/ 	.word	0x0000000c
        /*0664*/ 	.word	0x000000b0
        /*0668*/ 	.short	0x010a
        /*066a*/ 	.byte	0xff
	.zero		1


	//   ....[87]....
        /*066c*/ 	.word	0x00004cb0
        /*0670*/ 	.word	0x00000000
        /*0674*/ 	.word	0x00000000
        /*0678*/ 	.short	0x0101
        /*067a*/ 	.byte	0xff
	.zero		1


	//   ....[88]....
        /*067c*/ 	.word	0x00005140
        /*0680*/ 	.word	0x000000ff
        /*0684*/ 	.word	0x000000a8
        /*0688*/ 	.short	0x010a
        /*068a*/ 	.byte	0x15
	.zero		1


	//   ....[89]....
        /*068c*/ 	.word	0x000052c0
        /*0690*/ 	.word	0x000000ff
        /*0694*/ 	.word	0x00000090
        /*0698*/ 	.short	0x010a
        /*069a*/ 	.byte	0x15
	.zero		1


	//   ....[90]....
        /*069c*/ 	.word	0x00005430
        /*06a0*/ 	.word	0x000000ff
        /*06a4*/ 	.word	0x00000080
        /*06a8*/ 	.short	0x010b
        /*06aa*/ 	.byte	0x15
	.zero		1


	//   ....[91]....
        /*06ac*/ 	.word	0x00005440
        /*06b0*/ 	.word	0x000000ff
        /*06b4*/ 	.word	0x00000000
        /*06b8*/ 	.short	0x0101
        /*06ba*/ 	.byte	0x22
	.zero		1


	//   ....[92]....
        /*06bc*/ 	.word	0x00005450
        /*06c0*/ 	.word	0x000000ff
        /*06c4*/ 	.word	0x00000098
        /*06c8*/ 	.short	0x010a
        /*06ca*/ 	.byte	0x15
	.zero		1


	//   ....[93]....
        /*06cc*/ 	.word	0x00005630
        /*06d0*/ 	.word	0x000000ff
        /*06d4*/ 	.word	0x00000088
        /*06d8*/ 	.short	0x010b
        /*06da*/ 	.byte	0x15
	.zero		1


	//   ....[94]....
        /*06dc*/ 	.word	0x00005640
        /*06e0*/ 	.word	0x000000ff
        /*06e4*/ 	.word	0x00000000
        /*06e8*/ 	.short	0x0101
        /*06ea*/ 	.byte	0x21
	.zero		1


	//   ....[95]....
        /*06ec*/ 	.word	0x00005670
        /*06f0*/ 	.word	0x000000ff
        /*06f4*/ 	.word	0x00000090
        /*06f8*/ 	.short	0x010a
        /*06fa*/ 	.byte	0x15
	.zero		1


	//   ....[96]....
        /*06fc*/ 	.word	0x000056b0
        /*0700*/ 	.word	0x00000000
        /*0704*/ 	.word	0x00000098
        /*0708*/ 	.short	0x010a
        /*070a*/ 	.byte	0xff
	.zero		1


	//   ....[97]....
        /*070c*/ 	.word	0x000059d0
        /*0710*/ 	.word	0x00000003
        /*0714*/ 	.word	0x000000b0
        /*0718*/ 	.short	0x010a
        /*071a*/ 	.byte	0xff
	.zero		1


	//   ....[98]....
        /*071c*/ 	.word	0x00005b50
        /*0720*/ 	.word	0x00000000
        /*0724*/ 	.word	0x00000000
        /*0728*/ 	.short	0x0101
        /*072a*/ 	.byte	0xff
	.zero		1


	//   ....[99]....
        /*072c*/ 	.word	0x00006680
        /*0730*/ 	.word	0x00000003
        /*0734*/ 	.word	0x00000080
        /*0738*/ 	.short	0x010a
        /*073a*/ 	.byte	0xff
	.zero		1


	//   ....[100]....
        /*073c*/ 	.word	0x000066a0
        /*0740*/ 	.word	0x000000a4
        /*0744*/ 	.word	0x000000d0
        /*0748*/ 	.short	0x010a
        /*074a*/ 	.byte	0xff
	.zero		1


	//   ....[101]....
        /*074c*/ 	.word	0x000067e0
        /*0750*/ 	.word	0x00000003
        /*0754*/ 	.word	0x00000080
        /*0758*/ 	.short	0x010a
        /*075a*/ 	.byte	0xff
	.zero		1


	//   ....[102]....
        /*075c*/ 	.word	0x00006930
        /*0760*/ 	.word	0x00000000
        /*0764*/ 	.word	0x00000000
        /*0768*/ 	.short	0x0101
        /*076a*/ 	.byte	0xff
	.zero		1


	//   ....[103]....
        /*076c*/ 	.word	0x00006990
        /*0770*/ 	.word	0x000000a4
        /*0774*/ 	.word	0x000000d0
        /*0778*/ 	.short	0x010a
        /*077a*/ 	.byte	0xff
	.zero		1


	//   ....[104]....
        /*077c*/ 	.word	0x00007d40
        /*0780*/ 	.word	0x000000c8
        /*0784*/ 	.word	0x00000080
        /*0788*/ 	.short	0x010a
        /*078a*/ 	.byte	0xff
	.zero		1


	//   ....[105]....
        /*078c*/ 	.word	0x00007e20
        /*0790*/ 	.word	0x000000c8
        /*0794*/ 	.word	0x00000080
        /*0798*/ 	.short	0x010a
        /*079a*/ 	.byte	0xff
	.zero		1


	//   ....[106]....
        /*079c*/ 	.word	0x00007f70
        /*07a0*/ 	.word	0x00000000
        /*07a4*/ 	.word	0x00000000
        /*07a8*/ 	.short	0x0101
        /*07aa*/ 	.byte	0xff
	.zero		1


	//   ....[107]....
        /*07ac*/ 	.word	0x00008380
        /*07b0*/ 	.word	0x000000a4
        /*07b4*/ 	.word	0x00000000
        /*07b8*/ 	.short	0x0101
        /*07ba*/ 	.byte	0xff
	.zero		1


	//   ....[108]....
        /*07bc*/ 	.word	0x000093d0
        /*07c0*/ 	.word	0x00000000
        /*07c4*/ 	.word	0x00000120
        /*07c8*/ 	.short	0x010a
        /*07ca*/ 	.byte	0xff
	.zero		1


	//   ....[109]....
        /*07cc*/ 	.word	0x00009430
        /*07d0*/ 	.word	0x00000000
        /*07d4*/ 	.word	0x00000040
        /*07d8*/ 	.short	0x010a
        /*07da*/ 	.byte	0xff
	.zero		1


	//   ....[110]....
        /*07dc*/ 	.word	0x00009490
        /*07e0*/ 	.word	0x00000000
        /*07e4*/ 	.word	0x00000040
        /*07e8*/ 	.short	0x010a
        /*07ea*/ 	.byte	0xff
	.zero		1


	//   ....[111]....
        /*07ec*/ 	.word	0x000094e0
        /*07f0*/ 	.word	0x00000003
        /*07f4*/ 	.word	0x000000b0
        /*07f8*/ 	.short	0x010a
        /*07fa*/ 	.byte	0xff
	.zero		1


	//   ....[112]....
        /*07fc*/ 	.word	0x00009540
        /*0800*/ 	.word	0x00000000
        /*0804*/ 	.word	0x00000000
        /*0808*/ 	.short	0x010a
        /*080a*/ 	.byte	0xff
	.zero		1


	//   ....[113]....
        /*080c*/ 	.word	0x000095a0
        /*0810*/ 	.word	0x00000000
        /*0814*/ 	.word	0x00000000
        /*0818*/ 	.short	0x010a
        /*081a*/ 	.byte	0xff
	.zero		1


	//   ....[114]....
        /*081c*/ 	.word	0x00009600
        /*0820*/ 	.word	0x00000000
        /*0824*/ 	.word	0x00000000
        /*0828*/ 	.short	0x010a
        /*082a*/ 	.byte	0xff
	.zero		1


	//   ....[115]....
        /*082c*/ 	.word	0x00009660
        /*0830*/ 	.word	0x00000000
        /*0834*/ 	.word	0x00000000
        /*0838*/ 	.short	0x010a
        /*083a*/ 	.byte	0xff
	.zero		1


	//   ....[116]....
        /*083c*/ 	.word	0x000096c0
        /*0840*/ 	.word	0x00000000
        /*0844*/ 	.word	0x00000000
        /*0848*/ 	.short	0x010a
        /*084a*/ 	.byte	0xff
	.zero		1


	//   ....[117]....
        /*084c*/ 	.word	0x00009720
        /*0850*/ 	.word	0x00000000
        /*0854*/ 	.word	0x00000000
        /*0858*/ 	.short	0x010a
        /*085a*/ 	.byte	0xff
	.zero		1


	//   ....[118]....
        /*085c*/ 	.word	0x00009780
        /*0860*/ 	.word	0x00000000
        /*0864*/ 	.word	0x00000000
        /*0868*/ 	.short	0x010a
        /*086a*/ 	.byte	0xff
	.zero		1


	//   ....[119]....
        /*086c*/ 	.word	0x000097d0
        /*0870*/ 	.word	0x00000002
        /*0874*/ 	.word	0x00000110
        /*0878*/ 	.short	0x010a
        /*087a*/ 	.byte	0xff
	.zero		1


	//   ....[120]....
        /*087c*/ 	.word	0x00009830
        /*0880*/ 	.word	0x00000002
        /*0884*/ 	.word	0x000000c0
        /*0888*/ 	.short	0x010a
        /*088a*/ 	.byte	0xff
	.zero		1


	//   ....[121]....
        /*088c*/ 	.word	0x00009880
        /*0890*/ 	.word	0x00000002
        /*0894*/ 	.word	0x000000b0
        /*0898*/ 	.short	0x010a
        /*089a*/ 	.byte	0xff
	.zero		1


	//   ....[122]....
        /*089c*/ 	.word	0x000098e0
        /*08a0*/ 	.word	0x00000000
        /*08a4*/ 	.word	0x000000c0
        /*08a8*/ 	.short	0x010a
        /*08aa*/ 	.byte	0xff
	.zero		1


	//   ....[123]....
        /*08ac*/ 	.word	0x00009940
        /*08b0*/ 	.word	0x00000000
        /*08b4*/ 	.word	0x00000008
        /*08b8*/ 	.short	0x010a
        /*08ba*/ 	.byte	0xff
	.zero		1


	//   ....[124]....
        /*08bc*/ 	.word	0x00009a30
        /*08c0*/ 	.word	0x00000000
        /*08c4*/ 	.word	0x00000008
        /*08c8*/ 	.short	0x010a
        /*08ca*/ 	.byte	0xff
	.zero		1


	//   ....[125]....
        /*08cc*/ 	.word	0x00009a80
        /*08d0*/ 	.word	0x00000000
        /*08d4*/ 	.word	0x000000b0
        /*08d8*/ 	.short	0x010a
        /*08da*/ 	.byte	0xff
	.zero		1


	//   ....[126]....
        /*08dc*/ 	.word	0x00009ae0
        /*08e0*/ 	.word	0x00000000
        /*08e4*/ 	.word	0x000000f0
        /*08e8*/ 	.short	0x010a
        /*08ea*/ 	.byte	0xff
	.zero		1


	//   ....[127]....
        /*08ec*/ 	.word	0x00009b40
        /*08f0*/ 	.word	0x00000000
        /*08f4*/ 	.word	0x00000000
        /*08f8*/ 	.short	0x010a
        /*08fa*/ 	.byte	0xff
	.zero		1


	//   ....[128]....
        /*08fc*/ 	.word	0x00009ba0
        /*0900*/ 	.word	0x00000000
        /*0904*/ 	.word	0x00000000
        /*0908*/ 	.short	0x010a
        /*090a*/ 	.byte	0xff
	.zero		1


	//   ....[129]....
        /*090c*/ 	.word	0x00009c00
        /*0910*/ 	.word	0x00000000
        /*0914*/ 	.word	0x00000000
        /*0918*/ 	.short	0x010a
        /*091a*/ 	.byte	0xff
	.zero		1


	//   ....[130]....
        /*091c*/ 	.word	0x00009c60
        /*0920*/ 	.word	0x00000000
        /*0924*/ 	.word	0x00000000
        /*0928*/ 	.short	0x010a
        /*092a*/ 	.byte	0xff
	.zero		1


	//   ....[131]....
        /*092c*/ 	.word	0x00009cc0
        /*0930*/ 	.word	0x00000000
        /*0934*/ 	.word	0x00000130
        /*0938*/ 	.short	0x010a
        /*093a*/ 	.byte	0xff
	.zero		1


	//   ....[132]....
        /*093c*/ 	.word	0x00009d10
        /*0940*/ 	.word	0x0000000c
        /*0944*/ 	.word	0x000000b0
        /*0948*/ 	.short	0x010a
        /*094a*/ 	.byte	0xff
	.zero		1


	//   ....[133]....
        /*094c*/ 	.word	0x00009d70
        /*0950*/ 	.word	0x00000000
        /*0954*/ 	.word	0x000000a8
        /*0958*/ 	.short	0x010a
        /*095a*/ 	.byte	0xff
	.zero		1


	//   ....[134]....
        /*095c*/ 	.word	0x00009dd0
        /*0960*/ 	.word	0x00000000
        /*0964*/ 	.word	0x00000090
        /*0968*/ 	.short	0x010a
        /*096a*/ 	.byte	0xff
	.zero		1


	//   ....[135]....
        /*096c*/ 	.word	0x00009e30
        /*0970*/ 	.word	0x00000000
        /*0974*/ 	.word	0x00000098
        /*0978*/ 	.short	0x010a
        /*097a*/ 	.byte	0xff
	.zero		1


	//   ....[136]....
        /*097c*/ 	.word	0x00009e90
        /*0980*/ 	.word	0x00000000
        /*0984*/ 	.word	0x00000090
        /*0988*/ 	.short	0x010a
        /*098a*/ 	.byte	0xff
	.zero		1


	//   ....[137]....
        /*098c*/ 	.word	0x00009ee0
        /*0990*/ 	.word	0x00000003
        /*0994*/ 	.word	0x000000b0
        /*0998*/ 	.short	0x010a
        /*099a*/ 	.byte	0xff
	.zero		1


	//   ....[138]....
        /*099c*/ 	.word	0x00009f30
        /*09a0*/ 	.word	0x00000003
        /*09a4*/ 	.word	0x00000080
        /*09a8*/ 	.short	0x010a
        /*09aa*/ 	.byte	0xff
	.zero		1


	//   ....[139]....
        /*09ac*/ 	.word	0x00009f80
        /*09b0*/ 	.word	0x000000a4
        /*09b4*/ 	.word	0x000000d0
        /*09b8*/ 	.short	0x010a
        /*09ba*/ 	.byte	0xff
	.zero		1


	//   ....[140]....
        /*09bc*/ 	.word	0x00009fd0
        /*09c0*/ 	.word	0x000000c8
        /*09c4*/ 	.word	0x00000080
        /*09c8*/ 	.short	0x010a
        /*09ca*/ 	.byte	0xff
	.zero		1


	//----- nvinfo : EIATTR_NUM_MBARRIERS
	.align		4
.L_47:
        /*09cc*/ 	.byte	0x03, 0x38
        /*09ce*/ 	.short	0x0027


	//----- nvinfo : EIATTR_EXIT_INSTR_OFFSETS
	.align		4
        /*09d0*/ 	.byte	0x04, 0x1c
        /*09d2*/ 	.short	(.L_49 - .L_48)


	//   ....[0]....
.L_48:
        /*09d4*/ 	.word	0x00003010


	//   ....[1]....
        /*09d8*/ 	.word	0x00003500


	//   ....[2]....
        /*09dc*/ 	.word	0x00003560


	//   ....[3]....
        /*09e0*/ 	.word	0x000048e0


	//   ....[4]....
        /*09e4*/ 	.word	0x000056e0


	//   ....[5]....
        /*09e8*/ 	.word	0x00005720


	//   ....[6]....
        /*09ec*/ 	.word	0x000093c0


	//----- nvinfo : EIATTR_MAX_THREADS
	.align		4
.L_49:
        /*09f0*/ 	.byte	0x04, 0x05
        /*09f2*/ 	.short	(.L_51 - .L_50)
.L_50:
        /*09f4*/ 	.word	0x00000100
        /*09f8*/ 	.word	0x00000001
        /*09fc*/ 	.word	0x00000001


	//----- nvinfo : EIATTR_CRS_STACK_SIZE
	.align		4
.L_51:
        /*0a00*/ 	.byte	0x04, 0x1e
        /*0a02*/ 	.short	(.L_53 - .L_52)
.L_52:
        /*0a04*/ 	.word	0x00000000


	//----- nvinfo : EIATTR_CBANK_PARAM_SIZE
	.align		4
.L_53:
        /*0a08*/ 	.byte	0x03, 0x19
        /*0a0a*/ 	.short	0x0800


	//----- nvinfo : EIATTR_PARAM_CBANK
	.align		4
        /*0a0c*/ 	.byte	0x04, 0x0a
        /*0a0e*/ 	.short	(.L_55 - .L_54)
	.align		4
.L_54:
        /*0a10*/ 	.word	index@(.nv.constant0._ZN7cutlass13device_kernelINS_4gemm6kernel13GemmUniversalIN4cute5tupleIJiiiiEEENS1_10collective13CollectiveMmaINS1_35MainloopSm100TmaUmmaWarpSpecializedILi8ELi2ELi4ENS5_IJNS4_1CILi4EEESB_NSA_ILi1EEEEEEEENS5_IJNSA_ILi256EEENSA_ILi128EEESG_EEENS_12float_e4m3_tENS5_IJlSC_lEEESI_SJ_NS4_8TiledMMAINS4_8MMA_AtomIJNS4_10MMA_TraitsINS4_25SM100_MMA_F8F6F4_2x1SM_SSEJSI_SI_fSF_SG_NS4_17integral_constantINS4_4UMMA5MajorELSQ_0EEESR_NSO_INSP_7ScaleInELSS_0EEEST_EEEEEENS4_6LayoutINS5_IJSC_SC_SC_EEENS5_IJNSA_ILi0EEESY_SY_EEEEENS5_IJNS4_10UnderscoreES11_S11_EEEEENS4_28SM100_TMA_2SM_LOAD_MULTICASTENS4_14ComposedLayoutINS4_7SwizzleILi3ELi4ELi3EEENS4_18smem_ptr_flag_bitsILi8EEENSW_INS5_IJNSA_ILi8EEESG_EEENS5_IJSG_SC_EEEEEEEvNS4_8identityES14_S1E_vS1F_EENS_8epilogue10collective18CollectiveEpilogueINS1H_23Sm100TmaWarpSpecializedILi2ELi2ELi64ELb0ELb0EEEJNS5_IJSG_SG_SG_EEENS5_IJNSW_ISG_SC_EENSW_INSA_ILi64EEESC_EEEEESI_SJ_SI_SJ_NS1H_6fusion15FusionCallbacksIS1L_NS1R_17LinearCombinationISI_fSI_fLNS_15FloatRoundStyleE2EEES1M_S1Q_JEEENS4_5SM1004TMEM4LOAD26SM100_TMEM_LOAD_32dp32b64xENS4_13SM90_TMA_LOADENS15_INS16_ILi2ELi4ELi3EEES19_NSW_INS5_IJS1A_S1O_EEENS5_IJS1O_SC_EEEEEEENS4_39AutoVectorizingCopyWithAssumedAlignmentILi128EEENS4_14SM90_TMA_STOREES26_S28_S28_EEEvvEEEEvNT_6ParamsE)
        /*0a14*/ 	.short	0x0380
        /*0a16*/ 	.short	0x0800


	//----- nvinfo : EIATTR_SW_WAR
	.align		4
.L_55:
        /*0a18*/ 	.byte	0x04, 0x36
        /*0a1a*/ 	.short	(.L_57 - .L_56)
.L_56:
        /*0a1c*/ 	.word	0x00000008
.L_57:


//--------------------- .nv.callgraph             --------------------------
	.section	.nv.callgraph,"",@"SHT_CUDA_CALLGRAPH"
	.align	4
	.sectionentsize	8
	.align		4
        /*0000*/ 	.word	0x00000000
	.align		4
        /*0004*/ 	.word	0xffffffff
	.align		4
        /*0008*/ 	.word	index@(_ZN7cutlass13device_kernelINS_4gemm6kernel13GemmUniversalIN4cute5tupleIJiiiiEEENS1_10collective13CollectiveMmaINS1_35MainloopSm100TmaUmmaWarpSpecializedILi8ELi2ELi4ENS5_IJNS4_1CILi4EEESB_NSA_ILi1EEEEEEEENS5_IJNSA_ILi256EEENSA_ILi128EEESG_EEENS_12float_e4m3_tENS5_IJlSC_lEEESI_SJ_NS4_8TiledMMAINS4_8MMA_AtomIJNS4_10MMA_TraitsINS4_25SM100_MMA_F8F6F4_2x1SM_SSEJSI_SI_fSF_SG_NS4_17integral_constantINS4_4UMMA5MajorELSQ_0EEESR_NSO_INSP_7ScaleInELSS_0EEEST_EEEEEENS4_6LayoutINS5_IJSC_SC_SC_EEENS5_IJNSA_ILi0EEESY_SY_EEEEENS5_IJNS4_10UnderscoreES11_S11_EEEEENS4_28SM100_TMA_2SM_LOAD_MULTICASTENS4_14ComposedLayoutINS4_7SwizzleILi3ELi4ELi3EEENS4_18smem_ptr_flag_bitsILi8EEENSW_INS5_IJNSA_ILi8EEESG_EEENS5_IJSG_SC_EEEEEEEvNS4_8identityES14_S1E_vS1F_EENS_8epilogue10collective18CollectiveEpilogueINS1H_23Sm100TmaWarpSpecializedILi2ELi2ELi64ELb0ELb0EEEJNS5_IJSG_SG_SG_EEENS5_IJNSW_ISG_SC_EENSW_INSA_ILi64EEESC_EEEEESI_SJ_SI_SJ_NS1H_6fusion15FusionCallbacksIS1L_NS1R_17LinearCombinationISI_fSI_fLNS_15FloatRoundStyleE2EEES1M_S1Q_JEEENS4_5SM1004TMEM4LOAD26SM100_TMEM_LOAD_32dp32b64xENS4_13SM90_TMA_LOADENS15_INS16_ILi2ELi4ELi3EEES19_NSW_INS5_IJS1A_S1O_EEENS5_IJS1O_SC_EEEEEEENS4_39AutoVectorizingCopyWithAssumedAlignmentILi128EEENS4_14SM90_TMA_STOREES26_S28_S28_EEEvvEEEEvNT_6ParamsE)
	.align		4
        /*000c*/ 	.word	index@(__assertfail)
	.align		4
        /*0010*/ 	.word	0x00000000
	.align		4
        /*0014*/ 	.word	0xfffffffe
	.align		4
        /*0018*/ 	.word	0x00000000
	.align		4
        /*001c*/ 	.word	0xfffffffd
	.align		4
        /*0020*/ 	.word	0x00000000
	.align		4
        /*0024*/ 	.word	0xfffffffc


//--------------------- .nv.constant4             --------------------------
	.section	.nv.constant4,"a",@progbits
	.align	8
	.align		8
.nv.constant4:
        /*0000*/ 	.dword	__assertfail
	.align		8
        /*0008*/ 	.dword	__unnamed_1
	.align		8
        /*0010*/ 	.dword	__unnamed_2
	.align		8
        /*0018*/ 	.dword	_ZN40_INTERNAL_1d7f4d16_4_k_cu_06ee21af_287634cuda3std3__45__cpo5beginE
	.align		8
        /*0020*/ 	.dword	_ZN40_INTERNAL_1d7f4d16_4_k_cu_06ee21af_287634cuda3std3__45__cpo3endE
	.align		8
        /*0028*/ 	.dword	_ZN40_INTERNAL_1d7f4d16_4_k_cu_06ee21af_287634cuda3std3__45__cpo6cbeginE
	.align		8
        /*0030*/ 	.dword	_ZN40_INTERNAL_1d7f4d16_4_k_cu_06ee21af_287634cuda3std3__45__cpo4cendE
	.align		8
        /*0038*/ 	.dword	_ZN40_INTERNAL_1d7f4d16_4_k_cu_06ee21af_287634cuda3std3__442_GLOBAL__N__1d7f4d16_4_k_cu_06ee21af_287636ignoreE
	.align		8
        /*0040*/ 	.dword	_ZN40_INTERNAL_1d7f4d16_4_k_cu_06ee21af_287634cuda3std3__419piecewise_constructE
	.align		8
        /*0048*/ 	.dword	_ZN40_INTERNAL_1d7f4d16_4_k_cu_06ee21af_287634cuda3std3__48in_placeE
	.align		8
        /*0050*/ 	.dword	_ZN40_INTERNAL_1d7f4d16_4_k_cu_06ee21af_287634cuda3std6ranges3__45__cpo4swapE
	.align		8
        /*0058*/ 	.dword	_ZN40_INTERNAL_1d7f4d16_4_k_cu_06ee21af_287634cuda3std6ranges3__45__cpo9iter_moveE
	.align		8
        /*0060*/ 	.dword	_ZN40_INTERNAL_1d7f4d16_4_k_cu_06ee21af_287634cute7productE
	.align		8
        /*0068*/ 	.dword	_ZN40_INTERNAL_1d7f4d16_4_k_cu_06ee21af_287634cute1_E
	.align		8
        /*0070*/ 	.dword	$str$25
	.align		8
        /*0078*/ 	.dword	$str$26
	.align		8
        /*0080*/ 	.dword	$str$27
	.align		8
        /*0088*/ 	.dword	$str$28


//--------------------- .text._ZN7cutlass13device_kernelINS_4gemm6kernel13GemmUniversalIN4cute5tupleIJiiiiEEENS1_10collective13CollectiveMmaINS1_35MainloopSm100TmaUmmaWarpSpecializedILi8ELi2ELi4ENS5_IJNS4_1CILi4EEESB_NSA_ILi1EEEEEEEENS5_IJNSA_ILi256EEENSA_ILi128EEESG_EEENS_12float_e4m3_tENS5_IJlSC_lEEESI_SJ_NS4_8TiledMMAINS4_8MMA_AtomIJNS4_10MMA_TraitsINS4_25SM100_MMA_F8F6F4_2x1SM_SSEJSI_SI_fSF_SG_NS4_17integral_constantINS4_4UMMA5MajorELSQ_0EEESR_NSO_INSP_7ScaleInELSS_0EEEST_EEEEEENS4_6LayoutINS5_IJSC_SC_SC_EEENS5_IJNSA_ILi0EEESY_SY_EEEEENS5_IJNS4_10UnderscoreES11_S11_EEEEENS4_28SM100_TMA_2SM_LOAD_MULTICASTENS4_14ComposedLayoutINS4_7SwizzleILi3ELi4ELi3EEENS4_18smem_ptr_flag_bitsILi8EEENSW_INS5_IJNSA_ILi8EEESG_EEENS5_IJSG_SC_EEEEEEEvNS4_8identityES14_S1E_vS1F_EENS_8epilogue10collective18CollectiveEpilogueINS1H_23Sm100TmaWarpSpecializedILi2ELi2ELi64ELb0ELb0EEEJNS5_IJSG_SG_SG_EEENS5_IJNSW_ISG_SC_EENSW_INSA_ILi64EEESC_EEEEESI_SJ_SI_SJ_NS1H_6fusion15FusionCallbacksIS1L_NS1R_17LinearCombinationISI_fSI_fLNS_15FloatRoundStyleE2EEES1M_S1Q_JEEENS4_5SM1004TMEM4LOAD26SM100_TMEM_LOAD_32dp32b64xENS4_13SM90_TMA_LOADENS15_INS16_ILi2ELi4ELi3EEES19_NSW_INS5_IJS1A_S1O_EEENS5_IJS1O_SC_EEEEEEENS4_39AutoVectorizingCopyWithAssumedAlignmentILi128EEENS4_14SM90_TMA_STOREES26_S28_S28_EEEvvEEEEvNT_6ParamsE --------------------------
	.section	.text._ZN7cutlass13device_kernelINS_4gemm6kernel13GemmUniversalIN4cute5tupleIJiiiiEEENS1_10collective13CollectiveMmaINS1_35MainloopSm100TmaUmmaWarpSpecializedILi8ELi2ELi4ENS5_IJNS4_1CILi4EEESB_NSA_ILi1EEEEEEEENS5_IJNSA_ILi256EEENSA_ILi128EEESG_EEENS_12float_e4m3_tENS5_IJlSC_lEEESI_SJ_NS4_8TiledMMAINS4_8MMA_AtomIJNS4_10MMA_TraitsINS4_25SM100_MMA_F8F6F4_2x1SM_SSEJSI_SI_fSF_SG_NS4_17integral_constantINS4_4UMMA5MajorELSQ_0EEESR_NSO_INSP_7ScaleInELSS_0EEEST_EEEEEENS4_6LayoutINS5_IJSC_SC_SC_EEENS5_IJNSA_ILi0EEESY_SY_EEEEENS5_IJNS4_10UnderscoreES11_S11_EEEEENS4_28SM100_TMA_2SM_LOAD_MULTICASTENS4_14ComposedLayoutINS4_7SwizzleILi3ELi4ELi3EEENS4_18smem_ptr_flag_bitsILi8EEENSW_INS5_IJNSA_ILi8EEESG_EEENS5_IJSG_SC_EEEEEEEvNS4_8identityES14_S1E_vS1F_EENS_8epilogue10collective18CollectiveEpilogueINS1H_23Sm100TmaWarpSpecializedILi2ELi2ELi64ELb0ELb0EEEJNS5_IJSG_SG_SG_EEENS5_IJNSW_ISG_SC_EENSW_INSA_ILi64EEESC_EEEEESI_SJ_SI_SJ_NS1H_6fusion15FusionCallbacksIS1L_NS1R_17LinearCombinationISI_fSI_fLNS_15FloatRoundStyleE2EEES1M_S1Q_JEEENS4_5SM1004TMEM4LOAD26SM100_TMEM_LOAD_32dp32b64xENS4_13SM90_TMA_LOADENS15_INS16_ILi2ELi4ELi3EEES19_NSW_INS5_IJS1A_S1O_EEENS5_IJS1O_SC_EEEEEEENS4_39AutoVectorizingCopyWithAssumedAlignmentILi128EEENS4_14SM90_TMA_STOREES26_S28_S28_EEEvvEEEEvNT_6ParamsE,"ax",@progbits
	.align	128
.text._ZN7cutlass13device_kernelINS_4gemm6kernel13GemmUniversalIN4cute5tupleIJiiiiEEENS1_10collective13CollectiveMmaINS1_35MainloopSm100TmaUmmaWarpSpecializedILi8ELi2ELi4ENS5_IJNS4_1CILi4EEESB_NSA_ILi1EEEEEEEENS5_IJNSA_ILi256EEENSA_ILi128EEESG_EEENS_12float_e4m3_tENS5_IJlSC_lEEESI_SJ_NS4_8TiledMMAINS4_8MMA_AtomIJNS4_10MMA_TraitsINS4_25SM100_MMA_F8F6F4_2x1SM_SSEJSI_SI_fSF_SG_NS4_17integral_constantINS4_4UMMA5MajorELSQ_0EEESR_NSO_INSP_7ScaleInELSS_0EEEST_EEEEEENS4_6LayoutINS5_IJSC_SC_SC_EEENS5_IJNSA_ILi0EEESY_SY_EEEEENS5_IJNS4_10UnderscoreES11_S11_EEEEENS4_28SM100_TMA_2SM_LOAD_MULTICASTENS4_14ComposedLayoutINS4_7SwizzleILi3ELi4ELi3EEENS4_18smem_ptr_flag_bitsILi8EEENSW_INS5_IJNSA_ILi8EEESG_EEENS5_IJSG_SC_EEEEEEEvNS4_8identityES14_S1E_vS1F_EENS_8epilogue10collective18CollectiveEpilogueINS1H_23Sm100TmaWarpSpecializedILi2ELi2ELi64ELb0ELb0EEEJNS5_IJSG_SG_SG_EEENS5_IJNSW_ISG_SC_EENSW_INSA_ILi64EEESC_EEEEESI_SJ_SI_SJ_NS1H_6fusion15FusionCallbacksIS1L_NS1R_17LinearCombinationISI_fSI_fLNS_15FloatRoundStyleE2EEES1M_S1Q_JEEENS4_5SM1004TMEM4LOAD26SM100_TMEM_LOAD_32dp32b64xENS4_13SM90_TMA_LOADENS15_INS16_ILi2ELi4ELi3EEES19_NSW_INS5_IJS1A_S1O_EEENS5_IJS1O_SC_EEEEEEENS4_39AutoVectorizingCopyWithAssumedAlignmentILi128EEENS4_14SM90_TMA_STOREES26_S28_S28_EEEvvEEEEvNT_6ParamsE:
        .type           _ZN7cutlass13device_kernelINS_4gemm6kernel13GemmUniversalIN4cute5tupleIJiiiiEEENS1_10collective13CollectiveMmaINS1_35MainloopSm100TmaUmmaWarpSpecializedILi8ELi2ELi4ENS5_IJNS4_1CILi4EEESB_NSA_ILi1EEEEEEEENS5_IJNSA_ILi256EEENSA_ILi128EEESG_EEENS_12float_e4m3_tENS5_IJlSC_lEEESI_SJ_NS4_8TiledMMAINS4_8MMA_AtomIJNS4_10MMA_TraitsINS4_25SM100_MMA_F8F6F4_2x1SM_SSEJSI_SI_fSF_SG_NS4_17integral_constantINS4_4UMMA5MajorELSQ_0EEESR_NSO_INSP_7ScaleInELSS_0EEEST_EEEEEENS4_6LayoutINS5_IJSC_SC_SC_EEENS5_IJNSA_ILi0EEESY_SY_EEEEENS5_IJNS4_10UnderscoreES11_S11_EEEEENS4_28SM100_TMA_2SM_LOAD_MULTICASTENS4_14ComposedLayoutINS4_7SwizzleILi3ELi4ELi3EEENS4_18smem_ptr_flag_bitsILi8EEENSW_INS5_IJNSA_ILi8EEESG_EEENS5_IJSG_SC_EEEEEEEvNS4_8identityES14_S1E_vS1F_EENS_8epilogue10collective18CollectiveEpilogueINS1H_23Sm100TmaWarpSpecializedILi2ELi2ELi64ELb0ELb0EEEJNS5_IJSG_SG_SG_EEENS5_IJNSW_ISG_SC_EENSW_INSA_ILi64EEESC_EEEEESI_SJ_SI_SJ_NS1H_6fusion15FusionCallbacksIS1L_NS1R_17LinearCombinationISI_fSI_fLNS_15FloatRoundStyleE2EEES1M_S1Q_JEEENS4_5SM1004TMEM4LOAD26SM100_TMEM_LOAD_32dp32b64xENS4_13SM90_TMA_LOADENS15_INS16_ILi2ELi4ELi3EEES19_NSW_INS5_IJS1A_S1O_EEENS5_IJS1O_SC_EEEEEEENS4_39AutoVectorizingCopyWithAssumedAlignmentILi128EEENS4_14SM90_TMA_STOREES26_S28_S28_EEEvvEEEEvNT_6ParamsE,@function
        .size           _ZN7cutlass13device_kernelINS_4gemm6kernel13GemmUniversalIN4cute5tupleIJiiiiEEENS1_10collective13CollectiveMmaINS1_35MainloopSm100TmaUmmaWarpSpecializedILi8ELi2ELi4ENS5_IJNS4_1CILi4EEESB_NSA_ILi1EEEEEEEENS5_IJNSA_ILi256EEENSA_ILi128EEESG_EEENS_12float_e4m3_tENS5_IJlSC_lEEESI_SJ_NS4_8TiledMMAINS4_8MMA_AtomIJNS4_10MMA_TraitsINS4_25SM100_MMA_F8F6F4_2x1SM_SSEJSI_SI_fSF_SG_NS4_17integral_constantINS4_4UMMA5MajorELSQ_0EEESR_NSO_INSP_7ScaleInELSS_0EEEST_EEEEEENS4_6LayoutINS5_IJSC_SC_SC_EEENS5_IJNSA_ILi0EEESY_SY_EEEEENS5_IJNS4_10UnderscoreES11_S11_EEEEENS4_28SM100_TMA_2SM_LOAD_MULTICASTENS4_14ComposedLayoutINS4_7SwizzleILi3ELi4ELi3EEENS4_18smem_ptr_flag_bitsILi8EEENSW_INS5_IJNSA_ILi8EEESG_EEENS5_IJSG_SC_EEEEEEEvNS4_8identityES14_S1E_vS1F_EENS_8epilogue10collective18CollectiveEpilogueINS1H_23Sm100TmaWarpSpecializedILi2ELi2ELi64ELb0ELb0EEEJNS5_IJSG_SG_SG_EEENS5_IJNSW_ISG_SC_EENSW_INSA_ILi64EEESC_EEEEESI_SJ_SI_SJ_NS1H_6fusion15FusionCallbacksIS1L_NS1R_17LinearCombinationISI_fSI_fLNS_15FloatRoundStyleE2EEES1M_S1Q_JEEENS4_5SM1004TMEM4LOAD26SM100_TMEM_LOAD_32dp32b64xENS4_13SM90_TMA_LOADENS15_INS16_ILi2ELi4ELi3EEES19_NSW_INS5_IJS1A_S1O_EEENS5_IJS1O_SC_EEEEEEENS4_39AutoVectorizingCopyWithAssumedAlignmentILi128EEENS4_14SM90_TMA_STOREES26_S28_S28_EEEvvEEEEvNT_6ParamsE,(.L_x_176 - _ZN7cutlass13device_kernelINS_4gemm6kernel13GemmUniversalIN4cute5tupleIJiiiiEEENS1_10collective13CollectiveMmaINS1_35MainloopSm100TmaUmmaWarpSpecializedILi8ELi2ELi4ENS5_IJNS4_1CILi4EEESB_NSA_ILi1EEEEEEEENS5_IJNSA_ILi256EEENSA_ILi128EEESG_EEENS_12float_e4m3_tENS5_IJlSC_lEEESI_SJ_NS4_8TiledMMAINS4_8MMA_AtomIJNS4_10MMA_TraitsINS4_25SM100_MMA_F8F6F4_2x1SM_SSEJSI_SI_fSF_SG_NS4_17integral_constantINS4_4UMMA5MajorELSQ_0EEESR_NSO_INSP_7ScaleInELSS_0EEEST_EEEEEENS4_6LayoutINS5_IJSC_SC_SC_EEENS5_IJNSA_ILi0EEESY_SY_EEEEENS5_IJNS4_10UnderscoreES11_S11_EEEEENS4_28SM100_TMA_2SM_LOAD_MULTICASTENS4_14ComposedLayoutINS4_7SwizzleILi3ELi4ELi3EEENS4_18smem_ptr_flag_bitsILi8EEENSW_INS5_IJNSA_ILi8EEESG_EEENS5_IJSG_SC_EEEEEEEvNS4_8identityES14_S1E_vS1F_EENS_8epilogue10collective18CollectiveEpilogueINS1H_23Sm100TmaWarpSpecializedILi2ELi2ELi64ELb0ELb0EEEJNS5_IJSG_SG_SG_EEENS5_IJNSW_ISG_SC_EENSW_INSA_ILi64EEESC_EEEEESI_SJ_SI_SJ_NS1H_6fusion15FusionCallbacksIS1L_NS1R_17LinearCombinationISI_fSI_fLNS_15FloatRoundStyleE2EEES1M_S1Q_JEEENS4_5SM1004TMEM4LOAD26SM100_TMEM_LOAD_32dp32b64xENS4_13SM90_TMA_LOADENS15_INS16_ILi2ELi4ELi3EEES19_NSW_INS5_IJS1A_S1O_EEENS5_IJS1O_SC_EEEEEEENS4_39AutoVectorizingCopyWithAssumedAlignmentILi128EEENS4_14SM90_TMA_STOREES26_S28_S28_EEEvvEEEEvNT_6ParamsE)
        .other          _ZN7cutlass13device_kernelINS_4gemm6kernel13GemmUniversalIN4cute5tupleIJiiiiEEENS1_10collective13CollectiveMmaINS1_35MainloopSm100TmaUmmaWarpSpecializedILi8ELi2ELi4ENS5_IJNS4_1CILi4EEESB_NSA_ILi1EEEEEEEENS5_IJNSA_ILi256EEENSA_ILi128EEESG_EEENS_12float_e4m3_tENS5_IJlSC_lEEESI_SJ_NS4_8TiledMMAINS4_8MMA_AtomIJNS4_10MMA_TraitsINS4_25SM100_MMA_F8F6F4_2x1SM_SSEJSI_SI_fSF_SG_NS4_17integral_constantINS4_4UMMA5MajorELSQ_0EEESR_NSO_INSP_7ScaleInELSS_0EEEST_EEEEEENS4_6LayoutINS5_IJSC_SC_SC_EEENS5_IJNSA_ILi0EEESY_SY_EEEEENS5_IJNS4_10UnderscoreES11_S11_EEEEENS4_28SM100_TMA_2SM_LOAD_MULTICASTENS4_14ComposedLayoutINS4_7SwizzleILi3ELi4ELi3EEENS4_18smem_ptr_flag_bitsILi8EEENSW_INS5_IJNSA_ILi8EEESG_EEENS5_IJSG_SC_EEEEEEEvNS4_8identityES14_S1E_vS1F_EENS_8epilogue10collective18CollectiveEpilogueINS1H_23Sm100TmaWarpSpecializedILi2ELi2ELi64ELb0ELb0EEEJNS5_IJSG_SG_SG_EEENS5_IJNSW_ISG_SC_EENSW_INSA_ILi64EEESC_EEEEESI_SJ_SI_SJ_NS1H_6fusion15FusionCallbacksIS1L_NS1R_17LinearCombinationISI_fSI_fLNS_15FloatRoundStyleE2EEES1M_S1Q_JEEENS4_5SM1004TMEM4LOAD26SM100_TMEM_LOAD_32dp32b64xENS4_13SM90_TMA_LOADENS15_INS16_ILi2ELi4ELi3EEES19_NSW_INS5_IJS1A_S1O_EEENS5_IJS1O_SC_EEEEEEENS4_39AutoVectorizingCopyWithAssumedAlignmentILi128EEENS4_14SM90_TMA_STOREES26_S28_S28_EEEvvEEEEvNT_6ParamsE,@"STO_CUDA_ENTRY STV_DEFAULT"
_ZN7cutlass13device_kernelINS_4gemm6kernel13GemmUniversalIN4cute5tupleIJiiiiEEENS1_10collective13CollectiveMmaINS1_35MainloopSm100TmaUmmaWarpSpecializedILi8ELi2ELi4ENS5_IJNS4_1CILi4EEESB_NSA_ILi1EEEEEEEENS5_IJNSA_ILi256EEENSA_ILi128EEESG_EEENS_12float_e4m3_tENS5_IJlSC_lEEESI_SJ_NS4_8TiledMMAINS4_8MMA_AtomIJNS4_10MMA_TraitsINS4_25SM100_MMA_F8F6F4_2x1SM_SSEJSI_SI_fSF_SG_NS4_17integral_constantINS4_4UMMA5MajorELSQ_0EEESR_NSO_INSP_7ScaleInELSS_0EEEST_EEEEEENS4_6LayoutINS5_IJSC_SC_SC_EEENS5_IJNSA_ILi0EEESY_SY_EEEEENS5_IJNS4_10UnderscoreES11_S11_EEEEENS4_28SM100_TMA_2SM_LOAD_MULTICASTENS4_14ComposedLayoutINS4_7SwizzleILi3ELi4ELi3EEENS4_18smem_ptr_flag_bitsILi8EEENSW_INS5_IJNSA_ILi8EEESG_EEENS5_IJSG_SC_EEEEEEEvNS4_8identityES14_S1E_vS1F_EENS_8epilogue10collective18CollectiveEpilogueINS1H_23Sm100TmaWarpSpecializedILi2ELi2ELi64ELb0ELb0EEEJNS5_IJSG_SG_SG_EEENS5_IJNSW_ISG_SC_EENSW_INSA_ILi64EEESC_EEEEESI_SJ_SI_SJ_NS1H_6fusion15FusionCallbacksIS1L_NS1R_17LinearCombinationISI_fSI_fLNS_15FloatRoundStyleE2EEES1M_S1Q_JEEENS4_5SM1004TMEM4LOAD26SM100_TMEM_LOAD_32dp32b64xENS4_13SM90_TMA_LOADENS15_INS16_ILi2ELi4ELi3EEES19_NSW_INS5_IJS1A_S1O_EEENS5_IJS1O_SC_EEEEEEENS4_39AutoVectorizingCopyWithAssumedAlignmentILi128EEENS4_14SM90_TMA_STOREES26_S28_S28_EEEvvEEEEvNT_6ParamsE:
[----:B------:R-:W1:Y:S01]  /*0000*/  LDC R1, c[0x0][0x37c] ;  /* 0x0000df00ff017b82 */ /* 0x000e620000000800 */
[----:B------:R-:W2:Y:S01]  /*0010*/  S2R R177, SR_TID.X ;  /* 0x0000000000b17919 */ /* 0x000ea20000002100 */
[----:B------:R-:W3:Y:S06]  /*0020*/  LDCU.64 UR8, c[0x0][0x890] ;  /* 0x00011200ff0877ac */ /* 0x000eec0008000a00 */
[----:B------:R-:W4:Y:S01]  /*0030*/  S2UR UR50, SR_CgaCtaId ;  /* 0x00000000003279c3 */ /* 0x000f220000008800 */
[----:B------:R-:W-:Y:S02]  /*0040*/  PRMT R162, RZ, 0x7610, R162 ;  /* 0x00007610ffa27816 */ /* 0x000fe400000000a2 */
[----:B------:R-:W-:-:S02]  /*0050*/  ELECT P0, URZ, PT ;  /* 0x0000000000ff782f */ /* 0x000fc40003800000 */
[----:B---3--:R-:W-:-:S04]  /*0060*/  ISETP.NE.U32.AND P1, PT, RZ, UR8, PT ;  /* 0x00000008ff007c0c */ /* 0x008fc8000bf25070 */
[----:B------:R-:W-:Y:S01]  /*0070*/  ISETP.NE.AND.EX P2, PT, RZ, UR9, PT, P1 ;  /* 0x00000009ff007c0c */ /* 0x000fe2000bf45310 */
[----:B----4-:R-:W-:Y:S02]  /*0080*/  ULOP3.LUT UR46, UR50, 0x1, URZ, 0xc0, !UPT ;  /* 0x00000001322e7892 */ /* 0x010fe4000f8ec0ff */
[----:B------:R-:W-:Y:S01]  /*0090*/  ULOP3.LUT UR45, UR50, 0x1, URZ, 0x3c, !UPT ;  /* 0x00000001322d7892 */ /* 0x000fe2000f8e3cff */
[----:B--2---:R-:W-:-:S05]  /*00a0*/  SHF.R.U32.HI R163, RZ, 0x5, R177 ;  /* 0x00000005ffa37819 */ /* 0x004fca00000116b1 */
[----:B------:R-:W2:Y:S02]  /*00b0*/  SHFL.IDX PT, R0, R163, RZ, 0x1f ;  /* 0x00001fffa3007589 */ /* 0x000ea400000e0000 */
[----:B--2---:R-:W-:Y:S02]  /*00c0*/  R2UR UR21, R0 ;  /* 0x00000000001572ca */ /* 0x004fe400000e0000 */
[----:B-1----:R-:W-:Y:S05]  /*00d0*/  @P2 BRA `(.L_x_0) ;  /* 0x0000000000302947 */ /* 0x002fea0003800000 */
[----:B------:R-:W1:Y:S02]  /*00e0*/  LDCU.64 UR4, c[0x0][0x888] ;  /* 0x00011100ff0477ac */ /* 0x000e640008000a00 */
[----:B-1----:R-:W-:-:S04]  /*00f0*/  UISETP.NE.U32.AND UP0, UPT, UR4, URZ, UPT ;  /* 0x000000ff0400728c */ /* 0x002fc8000bf05070 */
[----:B------:R-:W-:-:S09]  /*0100*/  UISETP.NE.AND.EX UP0, UPT, UR5, URZ, UPT, UP0 ;  /* 0x000000ff0500728c */ /* 0x000fd2000bf05300 */
[----:B------:R-:W-:Y:S05]  /*0110*/  BRA.U !UP0, `(.L_x_1) ;  /* 0x0000000108147547 */ /* 0x000fea000b800000 */
[----:B------:R-:W1:Y:S01]  /*0120*/  LDC.64 R2, c[0x0][0x888] ;  /* 0x00022200ff027b82 */ /* 0x000e620000000a00 */
[----:B------:R-:W1:Y:S02]  /*0130*/  LDCU.64 UR4, c[0x0][0x358] ;  /* 0x00006b00ff0477ac */ /* 0x000e640008000a00 */
[----:B-1----:R1:W5:Y:S01]  /*0140*/  LDG.E R73, desc[UR4][R2.64] ;  /* 0x0000000402497981 */ /* 0x002362000c1e1900 */
[----:B------:R-:W-:Y:S01]  /*0150*/  HFMA2 R162, -RZ, RZ, 0, 5.9604644775390625e-08 ;  /* 0x00000001ffa27431 */ /* 0x000fe200000001ff */
[----:B------:R-:W-:Y:S05]  /*0160*/  BRA `(.L_x_0) ;  /* 0x00000000000c7947 */ /* 0x000fea0003800000 */
.L_x_1:
[----:B------:R-:W1:Y:S01]  /*0170*/  LDCU UR4, c[0x0][0x880] ;  /* 0x00011000ff0477ac */ /* 0x000e620008000800 */
[----:B------:R-:W-:Y:S01]  /*0180*/  HFMA2 R162, -RZ, RZ, 0, 5.9604644775390625e-08 ;  /* 0x00000001ffa27431 */ /* 0x000fe200000001ff */
[----:B-1----:R-:W-:-:S07]  /*0190*/  MOV R73, UR4 ;  /* 0x0000000400497c02 */ /* 0x002fce0008000f00 */
.L_x_0:
[----:B------:R-:W2:Y:S02]  /*01a0*/  LDCU.64 UR4, c[0x0][0x8b0] ;  /* 0x00011600ff0477ac */ /* 0x000ea40008000a00 */
[----:B--2---:R-:W-:-:S04]  /*01b0*/  UISETP.NE.U32.AND UP0, UPT, UR4, URZ, UPT ;  /* 0x000000ff0400728c */ /* 0x004fc8000bf05070 */
[----:B------:R-:W-:-:S09]  /*01c0*/  UISETP.NE.AND.EX UP0, UPT, UR5, URZ, UPT, UP0 ;  /* 0x000000ff0500728c */ /* 0x000fd2000bf05300 */
[----:B------:R-:W-:Y:S05]  /*01d0*/  BRA.U UP0, `(.L_x_2) ;  /* 0x0000000100287547 */ /* 0x000fea000b800000 */
[----:B------:R-:W2:Y:S02]  /*01e0*/  LDCU.64 UR4, c[0x0][0x8a8] ;  /* 0x00011500ff0477ac */ /* 0x000ea40008000a00 */
[----:B--2---:R-:W-:-:S04]  /*01f0*/  UISETP.NE.U32.AND UP0, UPT, UR4, URZ, UPT ;  /* 0x000000ff0400728c */ /* 0x004fc8000bf05070 */
[----:B------:R-:W-:-:S09]  /*0200*/  UISETP.NE.AND.EX UP0, UPT, UR5, URZ, UPT, UP0 ;  /* 0x000000ff0500728c */ /* 0x000fd2000bf05300 */
[----:B------:R-:W-:Y:S05]  /*0210*/  BRA.U !UP0, `(.L_x_3) ;  /* 0x0000000108107547 */ /* 0x000fea000b800000 */
[----:B------:R-:W2:Y:S01]  /*0220*/  LDC.64 R70, c[0x0][0x8a8] ;  /* 0x00022a00ff467b82 */ /* 0x000ea20000000a00 */
[----:B------:R-:W2:Y:S02]  /*0230*/  LDCU.64 UR4, c[0x0][0x358] ;  /* 0x00006b00ff0477ac */ /* 0x000ea40008000a00 */
[----:B--2---:R2:W5:Y:S01]  /*0240*/  LDG.E R70, desc[UR4][R70.64] ;  /* 0x0000000446467981 */ /* 0x004562000c1e1900 */
[----:B------:R-:W-:Y:S05]  /*0250*/  BRA `(.L_x_2) ;  /* 0x0000000000087947 */ /* 0x000fea0003800000 */
.L_x_3:
[----:B------:R-:W2:Y:S02]  /*0260*/  LDCU UR4, c[0x0][0x8a0] ;  /* 0x00011400ff0477ac */ /* 0x000ea40008000800 */
[----:B--2---:R-:W-:Y:S02]  /*0270*/  MOV R70, UR4 ;  /* 0x0000000400467c02 */ /* 0x004fe40008000f00 */
.L_x_2:
[----:B------:R-:W-:Y:S01]  /*0280*/  IMAD.U32 R0, RZ, RZ, UR21 ;  /* 0x00000015ff007e24 */ /* 0x000fe2000f8e00ff */
[----:B------:R-:W-:Y:S04]  /*0290*/  BSSY.RECONVERGENT B0, `(.L_x_4) ;  /* 0x000000c000007945 */ /* 0x000fe80003800200 */
[C---:B------:R-:W-:Y:S02]  /*02a0*/  ISETP.NE.OR P3, PT, R0.reuse, 0x1, !P0 ;  /* 0x000000010000780c */ /* 0x040fe40004765670 */
[----:B------:R-:W-:-:S11]  /*02b0*/  ISETP.NE.OR P2, PT, R0, 0x3, !P0 ;  /* 0x000000030000780c */ /* 0x000fd60004745670 */
[----:B------:R-:W-:Y:S05]  /*02c0*/  @P3 BRA `(.L_x_5) ;  /* 0x0000000000203947 */ /* 0x000fea0003800000 */
[----:B------:R-:W3:Y:S02]  /*02d0*/  LDCU.64 UR4, c[0x0][0x348] ;  /* 0x00006900ff0477ac */ /* 0x000ee40008000a00 */
[----:B---3--:R-:W-:Y:S02]  /*02e0*/  UIADD3 UR6, UP1, UPT, UR4, 0x80, URZ ;  /* 0x0000008004067890 */ /* 0x008fe4000ff3e0ff */
[----:B------:R-:W-:Y:S02]  /*02f0*/  UIADD3 UR4, UP0, UPT, UR4, 0x180, URZ ;  /* 0x0000018004047890 */ /* 0x000fe4000ff1e0ff */
[----:B------:R-:W-:Y:S02]  /*0300*/  UIADD3.X UR7, UPT, UPT, URZ, UR5, URZ, UP1, !UPT ;  /* 0x00000005ff077290 */ /* 0x000fe40008ffe4ff */
[----:B------:R-:W-:-:S07]  /*0310*/  UIADD3.X UR5, UPT, UPT, URZ, UR5, URZ, UP0, !UPT ;  /* 0x00000005ff057290 */ /* 0x000fce00087fe4ff */
[----:B------:R3:W-:Y:S02]  /*0320*/  UTMACCTL.PF [UR6] ;  /* 0x00000000060079b9 */ /* 0x0007e40008040000 */
[----:B------:R3:W-:Y:S02]  /*0330*/  UTMACCTL.PF [UR4] ;  /* 0x00000000040079b9 */ /* 0x0007e40008040000 */
[----:B---3--:R-:W-:Y:S01]  /*0340*/  NOP ;  /* 0x0000000000007918 */ /* 0x008fe20000000000 */
.L_x_5:
[----:B------:R-:W-:Y:S05]  /*0350*/  BSYNC.RECONVERGENT B0 ;  /* 0x0000000000007941 */ /* 0x000fea0003800200 */
.L_x_4:
[----:B------:R-:W-:Y:S04]  /*0360*/  BSSY.RECONVERGENT B0, `(.L_x_6) ;  /* 0x000000a000007945 */ /* 0x000fe80003800200 */
        /* <DEDUP_REMOVED lines=9> */
.L_x_7:
[----:B------:R-:W-:Y:S05]  /*0400*/  BSYNC.RECONVERGENT B0 ;  /* 0x0000000000007941 */ /* 0x000fea0003800200 */
.L_x_6:
[----:B------:R-:W3:Y:S01]  /*0410*/  LDCU.64 UR4, c[0x0][0x888] ;  /* 0x00011100ff0477ac */ /* 0x000ee20008000a00 */
[----:B------:R-:W-:Y:S01]  /*0420*/  ISETP.NE.AND.EX P1, PT, RZ, UR9, PT, P1 ;  /* 0x00000009ff007c0c */ /* 0x000fe2000bf25310 */
[----:B------:R-:W-:Y:S01]  /*0430*/  UPLOP3.LUT UP3, UPT, UPT, UPT, UPT, 0x80, 0x8 ;  /* 0x000000000008789c */ /* 0x000fe20003f6f070 */
[----:B---3--:R-:W-:-:S04]  /*0440*/  ISETP.NE.U32.AND P2, PT, RZ, UR4, PT ;  /* 0x00000004ff007c0c */ /* 0x008fc8000bf45070 */
[----:B------:R-:W-:-:S13]  /*0450*/  ISETP.NE.AND.EX P2, PT, RZ, UR5, PT, P2 ;  /* 0x00000005ff007c0c */ /* 0x000fda000bf45320 */
[----:B------:R-:W-:Y:S05]  /*0460*/  @P2 BRA P1, `(.L_x_8) ;  /* 0x0000000000282947 */ /* 0x000fea0000800000 */
[----:B------:R-:W-:Y:S01]  /*0470*/  UISETP.NE.U32.AND UP0, UPT, UR8, URZ, UPT ;  /* 0x000000ff0800728c */ /* 0x000fe2000bf05070 */
[----:B-----5:R-:W-:Y:S01]  /*0480*/  FSETP.NEU.AND P1, PT, R73, RZ, PT ;  /* 0x000000ff4900720b */ /* 0x020fe20003f2d000 */
[----:B------:R-:W-:Y:S02]  /*0490*/  UISETP.NE.U32.AND UP2, UPT, UR4, URZ, UPT ;  /* 0x000000ff0400728c */ /* 0x000fe4000bf45070 */
[----:B------:R-:W-:Y:S02]  /*04a0*/  UISETP.NE.AND.EX UP1, UPT, UR9, URZ, UPT, UP0 ;  /* 0x000000ff0900728c */ /* 0x000fe4000bf25300 */
[----:B------:R-:W-:-:S04]  /*04b0*/  UISETP.NE.AND.EX UP0, UPT, UR5, URZ, UPT, UP2 ;  /* 0x000000ff0500728c */ /* 0x000fc8000bf05320 */
[----:B------:R-:W-:-:S04]  /*04c0*/  USEL UR4, URZ, 0xffffffff, UP0 ;  /* 0xffffffffff047887 */ /* 0x000fc80008000000 */
[----:B------:R-:W-:Y:S01]  /*04d0*/  VOTEU.ANY UP0, P1 ;  /* 0x0000000000ff7886 */ /* 0x000fe20000800100 */
[----:B------:R-:W-:-:S04]  /*04e0*/  @!UP1 USEL UR4, URZ, 0xffffffff, UP0 ;  /* 0xffffffffff049887 */ /* 0x000fc80008000000 */
[----:B------:R-:W-:-:S04]  /*04f0*/  ULOP3.LUT UR4, UR4, 0x1, URZ, 0xc0, !UPT ;  /* 0x0000000104047892 */ /* 0x000fc8000f8ec0ff */
[----:B------:R-:W-:-:S11]  /*0500*/  UISETP.NE.U32.AND UP3, UPT, UR4, 0x1, UPT ;  /* 0x000000010400788c */ /* 0x000fd6000bf65070 */
.L_x_8:
[----:B------:R-:W3:Y:S01]  /*0510*/  SHFL.IDX PT, R0, R163, RZ, 0x1f ;  /* 0x00001fffa3007589 */ /* 0x000ee200000e0000 */
[----:B------:R-:W-:-:S04]  /*0520*/  UISETP.NE.AND UP0, UPT, UR21, 0x2, UPT ;  /* 0x000000021500788c */ /* 0x000fc8000bf05270 */
[----:B------:R-:W-:Y:S02]  /*0530*/  UISETP.EQ.AND UP1, UPT, UR46, URZ, !UP0 ;  /* 0x000000ff2e00728c */ /* 0x000fe4000c722270 */
[----:B------:R-:W-:-:S04]  /*0540*/  USEL UR38, URZ, 0x1, UP0 ;  /* 0x00000001ff267887 */ /* 0x000fc80008000000 */
[----:B------:R-:W-:Y:S02]  /*0550*/  PLOP3.LUT P3, PT, P0, PT, UP1, 0x80, 0x8 ;  /* 0x000000000008781c */ /* 0x000fe4000076f018 */
[----:B---3--:R-:W-:-:S13]  /*0560*/  ISETP.NE.AND P1, PT, R0, RZ, PT ;  /* 0x000000ff0000720c */ /* 0x008fda0003f25270 */
[----:B------:R-:W-:Y:S05]  /*0570*/  @P1 BRA `(.L_x_9) ;  /* 0x0000000000741947 */ /* 0x000fea0003800000 */
[----:B------:R-:W-:Y:S01]  /*0580*/  UMOV UR4, 0x400 ;  /* 0x0000040000047882 */ /* 0x000fe20000000000 */
[----:B------:R-:W-:Y:S01]  /*0590*/  UMOV UR8, 0x1 ;  /* 0x0000000100087882 */ /* 0x000fe20000000000 */
[----:B------:R-:W-:Y:S01]  /*05a0*/  UMOV UR6, 0x5 ;  /* 0x0000000500067882 */ /* 0x000fe20000000000 */
[----:B------:R-:W-:Y:S02]  /*05b0*/  ULEA UR4, UR50, UR4, 0x18 ;  /* 0x0000000432047291 */ /* 0x000fe4000f8ec0ff */
[----:B------:R-:W-:-:S04]  /*05c0*/  UIADD3 UR8, UPT, UPT, -UR8, 0x100000, URZ ;  /* 0x0010000008087890 */ /* 0x000fc8000fffe1ff */
[----:B------:R-:W-:Y:S02]  /*05d0*/  USHF.L.U32 UR9, UR8, 0xb, URZ ;  /* 0x0000000b08097899 */ /* 0x000fe400080006ff */
[----:B------:R-:W-:Y:S02]  /*05e0*/  USHF.L.U32 UR8, UR8, 0x1, URZ ;  /* 0x0000000108087899 */ /* 0x000fe400080006ff */
[----:B------:R-:W-:-:S04]  /*05f0*/  UIADD3 UR6, UPT, UPT, -UR6, 0x100000, URZ ;  /* 0x0010000006067890 */ /* 0x000fc8000fffe1ff */
[----:B------:R-:W-:Y:S02]  /*0600*/  USHF.L.U32 UR7, UR6, 0xb, URZ ;  /* 0x0000000b06077899 */ /* 0x000fe400080006ff */
[----:B------:R-:W-:Y:S01]  /*0610*/  USHF.L.U32 UR6, UR6, 0x1, URZ ;  /* 0x0000000106067899 */ /* 0x000fe200080006ff */
[----:B------:R-:W-:Y:S01]  /*0620*/  ELECT P1, URZ, PT ;  /* 0x0000000000ff782f */ /* 0x000fe20003820000 */
[----:B------:R-:W3:Y:S02]  /*0630*/  FENCE.VIEW.ASYNC.S ;  /* 0x00000000000073c6 */ /* 0x000ee40000000000 */
[----:B---3--:R3:W4:Y:S08]  /*0640*/  SYNCS.EXCH.64 URZ, [UR4], UR8 ;  /* 0x0000000804ff75b2 */ /* 0x0087300008000100 */
[----:B------:R3:W1:Y:S01]  /*0650*/  SYNCS.EXCH.64 URZ, [UR4+0x40], UR6 ;  /* 0x0000400604ff75b2 */ /* 0x0006620008000100 */
        /* <DEDUP_REMOVED lines=13> */
[----:B------:R3:W1:Y:S02]  /*0730*/  SYNCS.EXCH.64 URZ, [UR4+0x78], UR6 ;  /* 0x0000780604ff75b2 */ /* 0x0006640008000100 */
[----:B---3--:R-:W-:Y:S01]  /*0740*/  NOP ;  /* 0x0000000000007918 */ /* 0x008fe20000000000 */
.L_x_9:
[----:B------:R-:W3:Y:S01]  /*0750*/  SHFL.IDX PT, R0, R163, RZ, 0x1f ;  /* 0x00001fffa3007589 */ /* 0x000ee200000e0000 */
[----:B------:R-:W-:Y:S01]  /*0760*/  NOP ;  /* 0x0000000000007918 */ /* 0x000fe20000000000 */
[----:B---3--:R-:W-:-:S13]  /*0770*/  ISETP.NE.AND P1, PT, R0, 0x1, PT ;  /* 0x000000010000780c */ /* 0x008fda0003f25270 */
        /* <DEDUP_REMOVED lines=13> */
[----:B---3--:R3:W1:Y:S08]  /*0850*/  SYNCS.EXCH.64 URZ, [UR4+0x80], UR8 ;  /* 0x0000800804ff75b2 */ /* 0x0086700008000100 */
[----:B------:R3:W1:Y:S01]  /*0860*/  SYNCS.EXCH.64 URZ, [UR4+0x90], UR6 ;  /* 0x0000900604ff75b2 */ /* 0x0006620008000100 */
[----:B------:R3:W1:Y:S01]  /*0870*/  SYNCS.EXCH.64 URZ, [UR4+0x88], UR8 ;  /* 0x0000880804ff75b2 */ /* 0x0006620008000100 */
[----:B------:R3:W1:Y:S01]  /*0880*/  SYNCS.EXCH.64 URZ, [UR4+0x98], UR6 ;  /* 0x0000980604ff75b2 */ /* 0x0006620008000100 */
[----:B------:R-:W-:Y:S01]  /*0890*/  NOP ;  /* 0x0000000000007918 */ /* 0x000fe20000000000 */
.L_x_10:
[----:B------:R-:W2:Y:S01]  /*08a0*/  SHFL.IDX PT, R0, R163, RZ, 0x1f ;  /* 0x00001fffa3007589 */ /* 0x000ea200000e0000 */
[----:B------:R-:W-:Y:S01]  /*08b0*/  NOP ;  /* 0x0000000000007918 */ /* 0x000fe20000000000 */
[----:B--2---:R-:W-:-:S13]  /*08c0*/  ISETP.NE.AND P1, PT, R0, 0x3, PT ;  /* 0x000000030000780c */ /* 0x004fda0003f25270 */
[----:B------:R-:W-:Y:S05]  /*08d0*/  @P1 BRA `(.L_x_11) ;  /* 0x00000000002c1947 */ /* 0x000fea0003800000 */
[----:B---3--:R-:W-:Y:S01]  /*08e0*/  UMOV UR4, 0x400 ;  /* 0x0000040000047882 */ /* 0x008fe20000000000 */
[----:B------:R-:W-:Y:S01]  /*08f0*/  UMOV UR5, 0x20 ;  /* 0x0000002000057882 */ /* 0x000fe20000000000 */
[----:B------:R-:W-:Y:S02]  /*0900*/  ULEA UR6, UR50, UR4, 0x18 ;  /* 0x0000000432067291 */ /* 0x000fe4000f8ec0ff */
[----:B------:R-:W-:-:S04]  /*0910*/  UIADD3 UR4, UPT, UPT, -UR5, 0x100000, URZ ;  /* 0x0010000005047890 */ /* 0x000fc8000fffe1ff */
[----:B------:R-:W-:Y:S02]  /*0920*/  USHF.L.U32 UR5, UR4, 0xb, URZ ;  /* 0x0000000b04057899 */ /* 0x000fe400080006ff */
[----:B------:R-:W-:Y:S01]  /*0930*/  USHF.L.U32 UR4, UR4, 0x1, URZ ;  /* 0x0000000104047899 */ /* 0x000fe200080006ff */
[----:B------:R-:W-:Y:S01]  /*0940*/  ELECT P1, URZ, PT ;  /* 0x0000000000ff782f */ /* 0x000fe20003820000 */
[----:B------:R-:W2:Y:S10]  /*0950*/  FENCE.VIEW.ASYNC.S ;  /* 0x00000000000073c6 */ /* 0x000eb40000000000 */
[----:B--2---:R2:W3:Y:S01]  /*0960*/  SYNCS.EXCH.64 URZ, [UR6+0xa0], UR4 ;  /* 0x0000a00406ff75b2 */ /* 0x0044e20008000100 */
[----:B------:R2:W1:Y:S01]  /*0970*/  SYNCS.EXCH.64 URZ, [UR6+0xa8], UR4 ;  /* 0x0000a80406ff75b2 */ /* 0x0004620008000100 */
[----:B------:R-:W-:Y:S01]  /*0980*/  NOP ;  /* 0x0000000000007918 */ /* 0x000fe20000000000 */
.L_x_11:
[----:B------:R-:W4:Y:S01]  /*0990*/  SHFL.IDX PT, R0, R163, RZ, 0x1f ;  /* 0x00001fffa3007589 */ /* 0x000f2200000e0000 */
[----:B------:R-:W-:Y:S01]  /*09a0*/  NOP ;  /* 0x0000000000007918 */ /* 0x000fe20000000000 */
[----:B----4-:R-:W-:-:S13]  /*09b0*/  ISETP.NE.AND P1, PT, R0, 0x4, PT ;  /* 0x000000040000780c */ /* 0x010fda0003f25270 */
[----:B------:R-:W-:Y:S05]  /*09c0*/  @P1 BRA `(.L_x_12) ;  /* 0x0000000000481947 */ /* 0x000fea0003800000 */
[----:B--23--:R-:W-:Y:S01]  /*09d0*/  UMOV UR4, 0xe20 ;  /* 0x00000e2000047882 */ /* 0x00cfe20000000000 */
[----:B------:R-:W-:Y:S01]  /*09e0*/  UMOV UR6, 0x400 ;  /* 0x0000040000067882 */ /* 0x000fe20000000000 */
[----:B------:R-:W-:Y:S01]  /*09f0*/  USEL UR4, UR4, 0xc20, UP3 ;  /* 0x00000c2004047887 */ /* 0x000fe20009800000 */
        /* <DEDUP_REMOVED lines=9> */
[----:B------:R-:W2:Y:S02]  /*0a90*/  FENCE.VIEW.ASYNC.S ;  /* 0x00000000000073c6 */ /* 0x000ea40000000000 */
[----:B--2---:R4:W2:Y:S08]  /*0aa0*/  SYNCS.EXCH.64 URZ, [UR6+0xb0], UR8 ;  /* 0x0000b00806ff75b2 */ /* 0x0048b00008000100 */
[----:B------:R4:W3:Y:S01]  /*0ab0*/  SYNCS.EXCH.64 URZ, [UR6+0xc0], UR4 ;  /* 0x0000c00406ff75b2 */ /* 0x0008e20008000100 */
[----:B------:R4:W1:Y:S01]  /*0ac0*/  SYNCS.EXCH.64 URZ, [UR6+0xb8], UR8 ;  /* 0x0000b80806ff75b2 */ /* 0x0008620008000100 */
[----:B------:R4:W1:Y:S02]  /*0ad0*/  SYNCS.EXCH.64 URZ, [UR6+0xc8], UR4 ;  /* 0x0000c80406ff75b2 */ /* 0x0008640008000100 */
[----:B----4-:R-:W-:Y:S01]  /*0ae0*/  NOP ;  /* 0x0000000000007918 */ /* 0x010fe20000000000 */
.L_x_12:
[----:B------:R-:W4:Y:S01]  /*0af0*/  SHFL.IDX PT, R0, R163, RZ, 0x1f ;  /* 0x00001fffa3007589 */ /* 0x000f2200000e0000 */
[----:B------:R-:W-:Y:S01]  /*0b00*/  NOP ;  /* 0x0000000000007918 */ /* 0x000fe20000000000 */
[----:B----4-:R-:W-:-:S13]  /*0b10*/  ISETP.NE.AND P1, PT, R0, 0x5, PT ;  /* 0x000000050000780c */ /* 0x010fda0003f25270 */
[----:B------:R-:W-:Y:S05]  /*0b20*/  @P1 BRA `(.L_x_13) ;  /* 0x0000000000541947 */ /* 0x000fea0003800000 */
[----:B--23--:R-:W-:Y:S01]  /*0b30*/  UMOV UR4, 0x400 ;  /* 0x0000040000047882 */ /* 0x00cfe20000000000 */
        /* <DEDUP_REMOVED lines=14> */
[----:B------:R4:W1:Y:S01]  /*0c20*/  SYNCS.EXCH.64 URZ, [UR4+0xf8], UR8 ;  /* 0x0000f80804ff75b2 */ /* 0x0008620008000100 */
[----:B------:R4:W1:Y:S01]  /*0c30*/  SYNCS.EXCH.64 URZ, [UR4+0xe0], UR6 ;  /* 0x0000e00604ff75b2 */ /* 0x0008620008000100 */
[----:B------:R4:W1:Y:S01]  /*0c40*/  SYNCS.EXCH.64 URZ, [UR4+0x100], UR8 ;  /* 0x0001000804ff75b2 */ /* 0x0008620008000100 */
[----:B------:R4:W1:Y:S01]  /*0c50*/  SYNCS.EXCH.64 URZ, [UR4+0xe8], UR6 ;  /* 0x0000e80604ff75b2 */ /* 0x0008620008000100 */
[----:B------:R4:W1:Y:S02]  /*0c60*/  SYNCS.EXCH.64 URZ, [UR4+0x108], UR8 ;  /* 0x0001080804ff75b2 */ /* 0x0008640008000100 */
[----:B----4-:R-:W-:Y:S01]  /*0c70*/  NOP ;  /* 0x0000000000007918 */ /* 0x010fe20000000000 */
.L_x_13:
[----:B------:R-:W4:Y:S01]  /*0c80*/  SHFL.IDX PT, R0, R163, RZ, 0x1f ;  /* 0x00001fffa3007589 */ /* 0x000f2200000e0000 */
[----:B------:R-:W-:Y:S01]  /*0c90*/  ISETP.NE.OR P0, PT, RZ, UR21, !P0 ;  /* 0x00000015ff007c0c */ /* 0x000fe2000c705670 */
[----:B------:R-:W-:Y:S01]  /*0ca0*/  NOP ;  /* 0x0000000000007918 */ /* 0x000fe20000000000 */
[----:B----4-:R-:W-:-:S13]  /*0cb0*/  ISETP.NE.AND P1, PT, R0, 0x3, PT ;  /* 0x000000030000780c */ /* 0x010fda0003f25270 */
[----:B------:R-:W-:Y:S05]  /*0cc0*/  @P1 BRA `(.L_x_14) ;  /* 0x0000000000341947 */ /* 0x000fea0003800000 */
[----:B--23--:R-:W-:Y:S01]  /*0cd0*/  UMOV UR4, 0x400 ;  /* 0x0000040000047882 */ /* 0x00cfe20000000000 */
[----:B------:R-:W-:Y:S01]  /*0ce0*/  UMOV UR6, 0x20 ;  /* 0x0000002000067882 */ /* 0x000fe20000000000 */
[----:B------:R-:W-:Y:S02]  /*0cf0*/  ULEA UR4, UR50, UR4, 0x18 ;  /* 0x0000000432047291 */ /* 0x000fe4000f8ec0ff */
[----:B------:R-:W-:-:S04]  /*0d00*/  UIADD3 UR6, UPT, UPT, -UR6, 0x100000, URZ ;  /* 0x0010000006067890 */ /* 0x000fc8000fffe1ff */
[----:B------:R-:W-:Y:S02]  /*0d10*/  USHF.L.U32 UR7, UR6, 0xb, URZ ;  /* 0x0000000b06077899 */ /* 0x000fe400080006ff */
[----:B------:R-:W-:Y:S01]  /*0d20*/  USHF.L.U32 UR6, UR6, 0x1, URZ ;  /* 0x0000000106067899 */ /* 0x000fe200080006ff */
[----:B------:R-:W-:Y:S01]  /*0d30*/  ELECT P1, URZ, PT ;  /* 0x0000000000ff782f */ /* 0x000fe20003820000 */
[----:B------:R-:W2:Y:S10]  /*0d40*/  FENCE.VIEW.ASYNC.S ;  /* 0x00000000000073c6 */ /* 0x000eb40000000000 */
[----:B--2---:R4:W2:Y:S01]  /*0d50*/  SYNCS.EXCH.64 URZ, [UR4+0x110], UR6 ;  /* 0x0001100604ff75b2 */ /* 0x0048a20008000100 */
[----:B------:R4:W3:Y:S01]  /*0d60*/  SYNCS.EXCH.64 URZ, [UR4+0x120], UR6 ;  /* 0x0001200604ff75b2 */ /* 0x0008e20008000100 */
[----:B------:R4:W1:Y:S01]  /*0d70*/  SYNCS.EXCH.64 URZ, [UR4+0x118], UR6 ;  /* 0x0001180604ff75b2 */ /* 0x0008620008000100 */
[----:B------:R4:W1:Y:S02]  /*0d80*/  SYNCS.EXCH.64 URZ, [UR4+0x128], UR6 ;  /* 0x0001280604ff75b2 */ /* 0x0008640008000100 */
[----:B----4-:R-:W-:Y:S01]  /*0d90*/  NOP ;  /* 0x0000000000007918 */ /* 0x010fe20000000000 */
.L_x_14:
[----:B------:R-:W-:Y:S01]  /*0da0*/  VOTEU.ALL UP0, P0 ;  /* 0x0000000000ff7886 */ /* 0x000fe20000000000 */
[----:B--23--:R-:W-:Y:S01]  /*0db0*/  UMOV UR4, 0x20 ;  /* 0x0000002000047882 */ /* 0x00cfe20000000000 */
[----:B------:R-:W2:Y:S01]  /*0dc0*/  LDCU UR34, c[0x0][0x36c] ;  /* 0x00006d80ff2277ac */ /* 0x000ea20008000800 */
[----:B------:R-:W-:Y:S01]  /*0dd0*/  NOP ;  /* 0x0000000000007918 */ /* 0x000fe20000000000 */
[----:B------:R-:W-:Y:S01]  /*0de0*/  LOP3.LUT R0, R177, 0x1f, RZ, 0xc0, !PT ;  /* 0x0000001fb1007812 */ /* 0x000fe200078ec0ff */
[----:B------:R-:W-:Y:S01]  /*0df0*/  @!UP0 UMOV UR6, 0x400 ;  /* 0x0000040000068882 */ /* 0x000fe20000000000 */
[----:B------:R-:W-:-:S04]  /*0e00*/  @!UP0 UIADD3 UR4, UPT, UPT, -UR4, 0x100000, URZ ;  /* 0x0010000004048890 */ /* 0x000fc8000fffe1ff */
[----:B------:R-:W-:Y:S02]  /*0e10*/  @!UP0 USHF.L.U32 UR5, UR4, 0xb, URZ ;  /* 0x0000000b04058899 */ /* 0x000fe400080006ff */
[----:B------:R-:W-:Y:S02]  /*0e20*/  @!UP0 USHF.L.U32 UR4, UR4, 0x1, URZ ;  /* 0x0000000104048899 */ /* 0x000fe400080006ff */
[----:B------:R-:W-:Y:S01]  /*0e30*/  @!UP0 ULEA UR6, UR50, UR6, 0x18 ;  /* 0x0000000632068291 */ /* 0x000fe2000f8ec0ff */
[----:B------:R-:W-:Y:S01]  /*0e40*/  VOTEU.ALL UP0, P0 ;  /* 0x0000000000ff7886 */ /* 0x000fe20000000000 */
[----:B------:R-:W-:Y:S02]  /*0e50*/  UISETP.NE.AND UP4, UPT, UR21, URZ, UPT ;  /* 0x000000ff1500728c */ /* 0x000fe4000bf85270 */
[----:B--2---:R-:W-:Y:S01]  /*0e60*/  UISETP.EQ.U32.AND UP1, UPT, UR34, 0x1, UPT ;  /* 0x000000012200788c */ /* 0x004fe2000bf22070 */
[----:B------:R-:W2:Y:S07]  /*0e70*/  FENCE.VIEW.ASYNC.S ;  /* 0x00000000000073c6 */ /* 0x000eae0000000000 */
[----:B--2---:R2:W3:Y:S01]  /*0e80*/  @!UP0 SYNCS.EXCH.64 URZ, [UR6+0x130], UR4 ;  /* 0x0001300406ff85b2 */ /* 0x0044e20008000100 */
[----:B------:R-:W-:Y:S05]  /*0e90*/  BRA.U !UP1, `(.L_x_15) ;  /* 0x0000000109087547 */ /* 0x000fea000b800000 */
[----:B-1-3--:R-:W-:Y:S01]  /*0ea0*/  UCGABAR_ARV ;  /* 0x00000000000079c7 */ /* 0x00afe20008000000 */
[----:B------:R-:W-:Y:S05]  /*0eb0*/  BRA `(.L_x_16) ;  /* 0x0000000000047947 */ /* 0x000fea0003800000 */
.L_x_15:
[----:B-1-3--:R-:W-:Y:S01]  /*0ec0*/  NOP ;  /* 0x0000000000007918 */ /* 0x00afe20000000000 */
.L_x_16:
[----:B------:R-:W1:Y:S01]  /*0ed0*/  S2UR UR31, SR_CTAID.X ;  /* 0x00000000001f79c3 */ /* 0x000e620000002500 */
[----:B------:R-:W-:-:S05]  /*0ee0*/  CS2R.32 R3, SR_CgaSize ;  /* 0x0000000000037805 */ /* 0x000fca0000008a00 */
[----:B------:R-:W-:-:S05]  /*0ef0*/  IMAD R3, R3, -0xa0, RZ ;  /* 0xffffff6003037824 */ /* 0x000fca00078e02ff */
[----:B------:R-:W-:-:S14]  /*0f00*/  R2UR UR7, R3 ;  /* 0x00000000030772ca */ /* 0x000fdc00000e0000 */
[----:B------:R-:W3:Y:S01]  /*0f10*/  LDCU UR7, c[0x0][UR7+0x2b0] ;  /* 0x00005600070777ac */ /* 0x000ee20008000800 */
[----:B------:R-:W-:-:S05]  /*0f20*/  CS2R.32 R3, SR_CgaSize ;  /* 0x0000000000037805 */ /* 0x000fca0000008a00 */
[----:B------:R-:W-:-:S05]  /*0f30*/  IMAD R3, R3, -0xa0, RZ ;  /* 0xffffff6003037824 */ /* 0x000fca00078e02ff */
[----:B------:R-:W-:-:S14]  /*0f40*/  R2UR UR10, R3 ;  /* 0x00000000030a72ca */ /* 0x000fdc00000e0000 */
[----:B------:R-:W4:Y:S01]  /*0f50*/  LDCU UR10, c[0x0][UR10+0x2b4] ;  /* 0x000056800a0a77ac */ /* 0x000f220008000800 */
[----:B------:R-:W4:Y:S01]  /*0f60*/  S2UR UR9, SR_CTAID.Y ;  /* 0x00000000000979c3 */ /* 0x000f220000002600 */
[----:B--2---:R-:W-:Y:S02]  /*0f70*/  USHF.R.U32.HI UR4, URZ, 0x2, UR50 ;  /* 0x00000002ff047899 */ /* 0x004fe40008011632 */
[----:B------:R-:W-:Y:S02]  /*0f80*/  ULOP3.LUT UR6, UR50, 0xc, URZ, 0xc0, !UPT ;  /* 0x0000000c32067892 */ /* 0x000fe4000f8ec0ff */
[----:B------:R-:W-:Y:S02]  /*0f90*/  ULOP3.LUT UR32, UR4, 0x3, URZ, 0xc0, !UPT ;  /* 0x0000000304207892 */ /* 0x000fe4000f8ec0ff */
[----:B------:R-:W-:Y:S01]  /*0fa0*/  ULOP3.LUT UR8, UR50, 0x3, URZ, 0xc0, !UPT ;  /* 0x0000000332087892 */ /* 0x000fe2000f8ec0ff */
[----:B------:R-:W2:Y:S01]  /*0fb0*/  S2UR UR36, SR_CTAID.Z ;  /* 0x00000000002479c3 */ /* 0x000ea20000002700 */
[----:B------:R-:W-:-:S02]  /*0fc0*/  ULOP3.LUT UR4, UR6, 0x1, UR50, 0xf8, !UPT ;  /* 0x0000000106047892 */ /* 0x000fc4000f8ef832 */
[----:B------:R-:W-:Y:S01]  /*0fd0*/  USHF.R.U32.HI UR5, URZ, 0x1, UR50 ;  /* 0x00000001ff057899 */ /* 0x000fe20008011632 */
[----:B------:R-:W-:-:S05]  /*0fe0*/  CS2R.32 R3, SR_CgaSize ;  /* 0x0000000000037805 */ /* 0x000fca0000008a00 */
[----:B------:R-:W-:-:S05]  /*0ff0*/  IMAD R3, R3, -0xa0, RZ ;  /* 0xffffff6003037824 */ /* 0x000fca00078e02ff */
[----:B------:R-:W-:-:S14]  /*1000*/  R2UR UR59, R3 ;  /* 0x00000000033b72ca */ /* 0x000fdc00000e0000 */
[----:B------:R-:W2:Y:S01]  /*1010*/  LDCU UR59, c[0x0][UR59+0x2a0] ;  /* 0x000054003b3b77ac */ /* 0x000ea20008000800 */
[----:B-1----:R-:W-:Y:S02]  /*1020*/  I2FP.F32.U32 R3, UR31 ;  /* 0x0000001f00037c45 */ /* 0x002fe40008201000 */
[----:B------:R-:W-:-:S05]  /*1030*/  CS2R.32 R2, SR_CgaSize ;  /* 0x0000000000027805 */ /* 0x000fca0000008a00 */
[----:B------:R-:W-:-:S05]  /*1040*/  IMAD R2, R2, -0xa0, RZ ;  /* 0xffffff6002027824 */ /* 0x000fca00078e02ff */
[----:B------:R-:W-:-:S14]  /*1050*/  R2UR UR60, R2 ;  /* 0x00000000023c72ca */ /* 0x000fdc00000e0000 */
[----:B------:R-:W1:Y:S01]  /*1060*/  LDCU UR60, c[0x0][UR60+0x2a4] ;  /* 0x000054803c3c77ac */ /* 0x000e620008000800 */
[----:B---3--:R-:W-:Y:S01]  /*1070*/  FMUL R3, R3, UR7 ;  /* 0x0000000703037c20 */ /* 0x008fe20008400000 */
[----:B------:R-:W3:Y:S01]  /*1080*/  LDCU UR26, c[0x0][0xb24] ;  /* 0x00016480ff1a77ac */ /* 0x000ee20008000800 */
[----:B----4-:R-:W-:Y:S01]  /*1090*/  I2FP.F32.U32 R2, UR9 ;  /* 0x0000000900027c45 */ /* 0x010fe20008201000 */
[----:B------:R-:W-:-:S03]  /*10a0*/  UISETP.GT.U32.AND UP1, UPT, UR8, 0xffff, UPT ;  /* 0x0000ffff0800788c */ /* 0x000fc6000bf24070 */
[----:B------:R-:W4:Y:S01]  /*10b0*/  F2I.U32.TRUNC.NTZ R3, R3 ;  /* 0x0000000300037305 */ /* 0x000f22000020f000 */
[----:B------:R-:W-:Y:S01]  /*10c0*/  UISETP.GT.U32.AND UP0, UPT, UR4, 0xffff, UPT ;  /* 0x0000ffff0400788c */ /* 0x000fe2000bf04070 */
[----:B------:R-:W-:Y:S01]  /*10d0*/  FMUL R2, R2, UR10 ;  /* 0x0000000a02027c20 */ /* 0x000fe20008400000 */
[----:B------:R-:W-:Y:S02]  /*10e0*/  ULOP3.LUT UR33, UR5, 0x1, URZ, 0xc0, !UPT ;  /* 0x0000000105217892 */ /* 0x000fe4000f8ec0ff */
[----:B------:R-:W-:Y:S02]  /*10f0*/  USEL UR5, UR8, 0xffff, !UP1 ;  /* 0x0000ffff08057887 */ /* 0x000fe4000c800000 */
[----:B------:R-:W-:Y:S01]  /*1100*/  USEL UR4, UR4, 0xffff, !UP0 ;  /* 0x0000ffff04047887 */ /* 0x000fe2000c000000 */
[----:B------:R-:W2:Y:S01]  /*1110*/  F2I.U32.TRUNC.NTZ R2, R2 ;  /* 0x0000000200027305 */ /* 0x000ea2000020f000 */
[----:B------:R-:W-:Y:S02]  /*1120*/  ULOP3.LUT UR5, UR5, 0xffff, URZ, 0xc0, !UPT ;  /* 0x0000ffff05057892 */ /* 0x000fe4000f8ec0ff */
[----:B------:R-:W-:Y:S01]  /*1130*/  ULOP3.LUT UR4, UR4, 0xffff, URZ, 0xc0, !UPT ;  /* 0x0000ffff04047892 */ /* 0x000fe2000f8ec0ff */
[----:B------:R-:W-:Y:S01]  /*1140*/  UMOV UR25, 0x1111 ;  /* 0x0000111100197882 */ /* 0x000fe20000000000 */
[----:B------:R-:W-:Y:S01]  /*1150*/  UMOV UR24, 0x5 ;  /* 0x0000000500187882 */ /* 0x000fe20000000000 */
[----:B----4-:R-:W-:Y:S01]  /*1160*/  R2UR UR6, R3 ;  /* 0x00000000030672ca */ /* 0x010fe200000e0000 */
[----:B------:R-:W-:Y:S01]  /*1170*/  USHF.L.U32 UR25, UR25, UR5, URZ ;  /* 0x0000000519197299 */ /* 0x000fe200080006ff */
[----:B------:R-:W-:Y:S01]  /*1180*/  PRMT R3, RZ, 0x7610, R3 ;  /* 0x00007610ff037816 */ /* 0x000fe20000000003 */
[----:B------:R-:W-:-:S02]  /*1190*/  USHF.L.U32 UR24, UR24, UR4, URZ ;  /* 0x0000000418187299 */ /* 0x000fc400080006ff */
[----:B------:R-:W-:Y:S02]  /*11a0*/  USHF.L.U32 UR30, UR50, 0xa, URZ ;  /* 0x0000000a321e7899 */ /* 0x000fe400080006ff */
[----:B------:R-:W-:Y:S01]  /*11b0*/  USHF.L.U32 UR27, UR50, 0xb, URZ ;  /* 0x0000000b321b7899 */ /* 0x000fe200080006ff */
[----:B--2---:R-:W-:Y:S01]  /*11c0*/  R2UR UR7, R2 ;  /* 0x00000000020772ca */ /* 0x004fe200000e0000 */
[----:B------:R-:W2:Y:S01]  /*11d0*/  LDCU UR42, c[0x0][0xb24] ;  /* 0x00016480ff2a77ac */ /* 0x000ea20008000800 */
[----:B------:R-:W-:-:S03]  /*11e0*/  PRMT R2, RZ, 0x7610, R2 ;  /* 0x00007610ff027816 */ /* 0x000fc60000000002 */
[----:B------:R-:W-:Y:S01]  /*11f0*/  UIADD3 UR5, UPT, UPT, -UR6, URZ, URZ ;  /* 0x000000ff06057290 */ /* 0x000fe2000fffe1ff */
[----:B------:R-:W4:Y:S01]  /*1200*/  LDCU UR29, c[0x0][0xb30] ;  /* 0x00016600ff1d77ac */ /* 0x000f220008000800 */
[----:B------:R-:W-:-:S06]  /*1210*/  UISETP.NE.AND UP5, UPT, UR21, 0x2, UPT ;  /* 0x000000021500788c */ /* 0x000fcc000bfa5270 */
[----:B------:R-:W-:Y:S02]  /*1220*/  UIADD3 UR4, UPT, UPT, -UR7, URZ, URZ ;  /* 0x000000ff07047290 */ /* 0x000fe4000fffe1ff */
[----:B------:R-:W-:Y:S02]  /*1230*/  ULOP3.LUT UR30, UR30, 0x3000, URZ, 0xc0, !UPT ;  /* 0x000030001e1e7892 */ /* 0x000fe4000f8ec0ff */
[----:B------:R-:W-:Y:S02]  /*1240*/  ULOP3.LUT UR27, UR27, 0x1000, URZ, 0xc0, !UPT ;  /* 0x000010001b1b7892 */ /* 0x000fe4000f8ec0ff */
[----:B---3--:R-:W-:Y:S01]  /*1250*/  UISETP.GE.AND UP6, UPT, UR26, 0x1, UPT ;  /* 0x000000011a00788c */ /* 0x008fe2000bfc6270 */
[----:B------:R-:W-:Y:S01]  /*1260*/  UMOV UR20, UR9 ;  /* 0x0000000900147c82 */ /* 0x000fe20008000000 */
[----:B------:R-:W-:Y:S01]  /*1270*/  UMOV UR16, UR31 ;  /* 0x0000001f00107c82 */ /* 0x000fe20008000000 */
[----:B------:R-:W-:Y:S02]  /*1280*/  UIMAD UR59, UR59, UR5, UR31 ;  /* 0x000000053b3b72a4 */ /* 0x000fe4000f8e021f */
[----:B-1----:R-:W-:Y:S01]  /*1290*/  UIMAD UR60, UR60, UR4, UR9 ;  /* 0x000000043c3c72a4 */ /* 0x002fe2000f8e0209 */
[----:B--2-4-:R-:W-:Y:S11]  /*12a0*/  BRA.U UP4, `(.L_x_17) ;  /* 0x0000000104ac7547 */ /* 0x014ff6000b800000 */
[----:B------:R-:W-:Y:S02]  /*12b0*/  UISETP.NE.AND UP0, UPT, UR60, URZ, UPT ;  /* 0x000000ff3c00728c */ /* 0x000fe4000bf05270 */
[----:B------:R-:W-:Y:S02]  /*12c0*/  ULOP3.LUT UR4, UR59, 0x2, URZ, 0x3c, !UPT ;  /* 0x000000023b047892 */ /* 0x000fe4000f8e3cff */
[----:B------:R-:W-:Y:S02]  /*12d0*/  UISETP.GT.U32.AND UP1, UPT, UR59, 0x1, UP0 ;  /* 0x000000013b00788c */ /* 0x000fe40008724070 */
[----:B------:R-:W-:Y:S02]  /*12e0*/  UISETP.NE.AND UP2, UPT, UR60, 0x1, UPT ;  /* 0x000000013c00788c */ /* 0x000fe4000bf45270 */
[----:B------:R-:W-:Y:S02]  /*12f0*/  UISETP.GT.U32.AND UP0, UPT, UR4, 0x1, UP0 ;  /* 0x000000010400788c */ /* 0x000fe40008704070 */
[----:B------:R-:W-:-:S02]  /*1300*/  USEL UR7, URZ, 0x1, UP1 ;  /* 0x00000001ff077887 */ /* 0x000fc40008800000 */
[----:B------:R-:W-:Y:S02]  /*1310*/  USEL UR8, URZ, 0x2, UP1 ;  /* 0x00000002ff087887 */ /* 0x000fe40008800000 */
[----:B------:R-:W-:Y:S02]  /*1320*/  UISETP.GT.U32.AND UP1, UPT, UR59, 0x1, UP2 ;  /* 0x000000013b00788c */ /* 0x000fe40009724070 */
[----:B------:R-:W-:Y:S02]  /*1330*/  USEL UR12, URZ, 0x4, UP0 ;  /* 0x00000004ff0c7887 */ /* 0x000fe40008000000 */
[----:B------:R-:W-:Y:S02]  /*1340*/  USEL UR15, URZ, 0x8, UP0 ;  /* 0x00000008ff0f7887 */ /* 0x000fe40008000000 */
[----:B------:R-:W-:Y:S02]  /*1350*/  UISETP.GT.U32.AND UP0, UPT, UR4, 0x1, UP2 ;  /* 0x000000010400788c */ /* 0x000fe40009704070 */
[----:B------:R-:W-:-:S02]  /*1360*/  USEL UR6, URZ, 0x10, UP1 ;  /* 0x00000010ff067887 */ /* 0x000fc40008800000 */
[----:B------:R-:W-:Y:S02]  /*1370*/  USEL UR11, URZ, 0x20, UP1 ;  /* 0x00000020ff0b7887 */ /* 0x000fe40008800000 */
[----:B------:R-:W-:Y:S02]  /*1380*/  UISETP.NE.AND UP1, UPT, UR60, 0x2, UPT ;  /* 0x000000023c00788c */ /* 0x000fe4000bf25270 */
[----:B------:R-:W-:Y:S02]  /*1390*/  USEL UR14, URZ, 0x40, UP0 ;  /* 0x00000040ff0e7887 */ /* 0x000fe40008000000 */
[----:B------:R-:W-:Y:S02]  /*13a0*/  USEL UR17, URZ, 0x80, UP0 ;  /* 0x00000080ff117887 */ /* 0x000fe40008000000 */
[----:B------:R-:W-:Y:S02]  /*13b0*/  UISETP.GT.U32.AND UP0, UPT, UR59, 0x1, UP1 ;  /* 0x000000013b00788c */ /* 0x000fe40008f04070 */
[----:B------:R-:W-:-:S02]  /*13c0*/  UISETP.NE.AND UP2, UPT, UR60, 0x3, UPT ;  /* 0x000000033c00788c */ /* 0x000fc4000bf45270 */
[----:B------:R-:W-:Y:S02]  /*13d0*/  USEL UR5, URZ, 0x100, UP0 ;  /* 0x00000100ff057887 */ /* 0x000fe40008000000 */
[----:B------:R-:W-:Y:S02]  /*13e0*/  USEL UR10, URZ, 0x200, UP0 ;  /* 0x00000200ff0a7887 */ /* 0x000fe40008000000 */
[----:B------:R-:W-:Y:S02]  /*13f0*/  UISETP.GT.U32.AND UP0, UPT, UR59, 0x1, UP2 ;  /* 0x000000013b00788c */ /* 0x000fe40009704070 */
[----:B------:R-:W-:Y:S02]  /*1400*/  UIADD3 UR5, UPT, UPT, UR5, UR6, UR7 ;  /* 0x0000000605057290 */ /* 0x000fe4000fffe007 */
[----:B------:R-:W-:Y:S02]  /*1410*/  USEL UR9, URZ, 0x1000, UP0 ;  /* 0x00001000ff097887 */ /* 0x000fe40008000000 */
[----:B------:R-:W-:-:S02]  /*1420*/  USEL UR13, URZ, 0x2000, UP0 ;  /* 0x00002000ff0d7887 */ /* 0x000fc40008000000 */
[----:B------:R-:W-:Y:S02]  /*1430*/  UIADD3 UR5, UPT, UPT, UR8, UR9, UR5 ;  /* 0x0000000908057290 */ /* 0x000fe4000fffe005 */
[----:B------:R-:W-:Y:S02]  /*1440*/  UISETP.GT.U32.AND UP1, UPT, UR4, 0x1, UP1 ;  /* 0x000000010400788c */ /* 0x000fe40008f24070 */
[----:B------:R-:W-:Y:S02]  /*1450*/  UIADD3 UR5, UPT, UPT, UR10, UR11, UR5 ;  /* 0x0000000b0a057290 */ /* 0x000fe4000fffe005 */
[----:B------:R-:W-:Y:S02]  /*1460*/  UISETP.GT.U32.AND UP0, UPT, UR4, 0x1, UP2 ;  /* 0x000000010400788c */ /* 0x000fe40009704070 */
[----:B------:R-:W-:Y:S02]  /*1470*/  USEL UR4, URZ, 0x400, UP1 ;  /* 0x00000400ff047887 */ /* 0x000fe40008800000 */
[----:B------:R-:W-:-:S02]  /*1480*/  UIADD3 UR5, UPT, UPT, UR12, UR13, UR5 ;  /* 0x0000000d0c057290 */ /* 0x000fc4000fffe005 */
[----:B------:R-:W-:Y:S02]  /*1490*/  USEL UR6, URZ, 0x4000, UP0 ;  /* 0x00004000ff067887 */ /* 0x000fe40008000000 */
[----:B------:R-:W-:Y:S02]  /*14a0*/  UIADD3 UR5, UPT, UPT, UR4, UR14, UR5 ;  /* 0x0000000e04057290 */ /* 0x000fe4000fffe005 */
[----:B------:R-:W-:Y:S02]  /*14b0*/  USEL UR7, URZ, 0x800, UP1 ;  /* 0x00000800ff077887 */ /* 0x000fe40008800000 */
[----:B------:R-:W-:Y:S02]  /*14c0*/  ULOP3.LUT UR4, UR59, 0xfffffffe, URZ, 0xc0, !UPT ;  /* 0xfffffffe3b047892 */ /* 0x000fe4000f8ec0ff */
[----:B------:R-:W-:Y:S02]  /*14d0*/  UIADD3 UR5, UPT, UPT, UR15, UR6, UR5 ;  /* 0x000000060f057290 */ /* 0x000fe4000fffe005 */
[----:B------:R-:W-:-:S02]  /*14e0*/  ULEA UR4, UR60, UR4, 0x2 ;  /* 0x000000043c047291 */ /* 0x000fc4000f8e10ff */
[----:B------:R-:W-:Y:S02]  /*14f0*/  USEL UR6, URZ, 0x8000, UP0 ;  /* 0x00008000ff067887 */ /* 0x000fe40008000000 */
[----:B------:R-:W-:-:S03]  /*1500*/  UIADD3 UR5, UPT, UPT, UR7, UR17, UR5 ;  /* 0x0000001107057290 */ /* 0x000fc6000fffe005 */
[----:B------:R-:W-:Y:S01]  /*1510*/  UMOV UR7, 0x3 ;  /* 0x0000000300077882 */ /* 0x000fe20000000000 */
[----:B------:R-:W-:Y:S02]  /*1520*/  UIADD3 UR5, UPT, UPT, UR5, UR6, URZ ;  /* 0x0000000605057290 */ /* 0x000fe4000fffe0ff */
[----:B------:R-:W-:-:S04]  /*1530*/  USHF.L.U32 UR4, UR7, UR4, URZ ;  /* 0x0000000407047299 */ /* 0x000fc800080006ff */
[----:B------:R-:W-:Y:S02]  /*1540*/  MOV R3, UR5 ;  /* 0x0000000500037c02 */ /* 0x000fe40008000f00 */
[----:B------:R-:W-:Y:S02]  /*1550*/  MOV R2, UR4 ;  /* 0x0000000400027c02 */ /* 0x000fe40008000f00 */
.L_x_17:
[----:B------:R-:W-:Y:S05]  /*1560*/  BRA.U !UP6, `(.L_x_18) ;  /* 0x000000010ed47547 */ /* 0x000fea000b800000 */
[----:B------:R-:W1:Y:S01]  /*1570*/  LDCU.128 UR12, c[0x0][0xb10] ;  /* 0x00016200ff0c77ac */ /* 0x000e620008000c00 */
[----:B------:R-:W2:Y:S01]  /*1580*/  LDCU UR6, c[0x0][0x370] ;  /* 0x00006e00ff0677ac */ /* 0x000ea20008000800 */
[----:B------:R-:W3:Y:S01]  /*1590*/  LDCU UR5, c[0x0][0x374] ;  /* 0x00006e80ff0577ac */ /* 0x000ee20008000800 */
[----:B------:R-:W4:Y:S01]  /*15a0*/  LDCU UR28, c[0x0][0xb0c] ;  /* 0x00016180ff1c77ac */ /* 0x000f220008000800 */
[----:B------:R-:W4:Y:S01]  /*15b0*/  LDCU UR4, c[0x0][0xb20] ;  /* 0x00016400ff0477ac */ /* 0x000f220008000800 */
[----:B------:R-:W4:Y:S01]  /*15c0*/  LDCU.64 UR8, c[0x0][0xb28] ;  /* 0x00016500ff0877ac */ /* 0x000f220008000a00 */
[----:B-1----:R-:W-:Y:S02]  /*15d0*/  UISETP.NE.AND UP0, UPT, UR14, 0x1, UPT ;  /* 0x000000010e00788c */ /* 0x002fe4000bf05270 */
[----:B---3--:R-:W-:Y:S02]  /*15e0*/  UIMAD.WIDE.U32 UR10, UR5, UR15, URZ ;  /* 0x0000000f050a72a5 */ /* 0x008fe4000f8e00ff */
[----:B--2---:R-:W-:-:S02]  /*15f0*/  UIMAD.WIDE.U32 UR18, UR6, UR12, URZ ;  /* 0x0000000c061272a5 */ /* 0x004fc4000f8e00ff */
[----:B----4-:R-:W-:Y:S02]  /*1600*/  UISETP.NE.AND UP1, UPT, UR28, 0x1, UPT ;  /* 0x000000011c00788c */ /* 0x010fe4000bf25270 */
[----:B------:R-:W-:Y:S01]  /*1610*/  UISETP.NE.AND UP2, UPT, UR26, 0x1, UPT ;  /* 0x000000011a00788c */ /* 0x000fe2000bf45270 */
[----:B------:R-:W-:Y:S02]  /*1620*/  UMOV UR10, UR11 ;  /* 0x0000000b000a7c82 */ /* 0x000fe40008000000 */
[----:B------:R-:W-:Y:S01]  /*1630*/  UMOV UR18, UR19 ;  /* 0x0000001300127c82 */ /* 0x000fe20008000000 */
[----:B------:R-:W-:Y:S02]  /*1640*/  @UP0 USHF.R.U32.HI UR5, URZ, UR4, UR10 ;  /* 0x00000004ff050299 */ /* 0x000fe4000801160a */
[----:B------:R-:W-:Y:S02]  /*1650*/  UIMAD.WIDE.U32 UR22, UR20, UR15, URZ ;  /* 0x0000000f141672a5 */ /* 0x000fe4000f8e00ff */
[----:B------:R-:W-:-:S02]  /*1660*/  UIMAD.WIDE.U32 UR10, UR5, UR8, URZ ;  /* 0x00000008050a72a5 */ /* 0x000fc4000f8e00ff */
[----:B------:R-:W-:Y:S02]  /*1670*/  @UP1 USHF.R.U32.HI UR6, URZ, UR13, UR18 ;  /* 0x0000000dff061299 */ /* 0x000fe40008011612 */
[----:B------:R-:W-:Y:S02]  /*1680*/  UIMAD.WIDE.U32 UR16, UR31, UR12, URZ ;  /* 0x0000000c1f1072a5 */ /* 0x000fe4000f8e00ff */
[----:B------:R-:W-:Y:S01]  /*1690*/  UIMAD.WIDE.U32 UR18, UR6, UR8, URZ ;  /* 0x00000008061272a5 */ /* 0x000fe2000f8e00ff */
[----:B------:R-:W-:Y:S01]  /*16a0*/  UMOV UR22, UR23 ;  /* 0x0000001700167c82 */ /* 0x000fe20008000000 */
[----:B------:R-:W-:Y:S01]  /*16b0*/  UMOV UR10, UR11 ;  /* 0x0000000b000a7c82 */ /* 0x000fe20008000000 */
[----:B------:R-:W-:Y:S02]  /*16c0*/  USHF.R.U32.HI UR22, URZ, UR4, UR22 ;  /* 0x00000004ff167299 */ /* 0x000fe40008011616 */
[----:B------:R-:W-:Y:S02]  /*16d0*/  @UP2 USHF.R.U32.HI UR5, URZ, UR9, UR10 ;  /* 0x00000009ff052299 */ /* 0x000fe4000801160a */
[----:B------:R-:W-:Y:S01]  /*16e0*/  UMOV UR7, UR19 ;  /* 0x0000001300077c82 */ /* 0x000fe20008000000 */
[----:B------:R-:W-:Y:S01]  /*16f0*/  UMOV UR16, UR17 ;  /* 0x0000001100107c82 */ /* 0x000fe20008000000 */
[----:B------:R-:W-:-:S02]  /*1700*/  @UP2 USHF.R.U32.HI UR6, URZ, UR9, UR7 ;  /* 0x00000009ff062299 */ /* 0x000fc40008011607 */
[----:B------:R-:W-:Y:S02]  /*1710*/  USHF.R.U32.HI UR16, URZ, UR13, UR16 ;  /* 0x0000000dff107299 */ /* 0x000fe40008011610 */
[----:B------:R-:W-:Y:S02]  /*1720*/  USEL UR4, UR20, UR22, !UP0 ;  /* 0x0000001614047287 */ /* 0x000fe4000c000000 */
[----:B------:R-:W-:Y:S02]  /*1730*/  UIMAD UR7, UR5, UR26, URZ ;  /* 0x0000001a050772a4 */ /* 0x000fe4000f8e02ff */
[----:B------:R-:W-:Y:S02]  /*1740*/  USEL UR5, UR31, UR16, !UP1 ;  /* 0x000000101f057287 */ /* 0x000fe4000c800000 */
[----:B------:R-:W-:Y:S02]  /*1750*/  UIMAD UR12, UR6, UR26, URZ ;  /* 0x0000001a060c72a4 */ /* 0x000fe4000f8e02ff */
[----:B------:R-:W-:-:S02]  /*1760*/  UISETP.GE.AND UP0, UPT, UR4, UR7, UPT ;  /* 0x000000070400728c */ /* 0x000fc4000bf06270 */
[----:B------:R-:W-:Y:S02]  /*1770*/  UIMAD.WIDE.U32 UR10, UR4, UR8, URZ ;  /* 0x00000008040a72a5 */ /* 0x000fe4000f8e00ff */
[----:B------:R-:W-:Y:S02]  /*1780*/  UISETP.GE.OR UP0, UPT, UR5, UR12, UP0 ;  /* 0x0000000c0500728c */ /* 0x000fe40008706670 */
[----:B------:R-:W-:Y:S02]  /*1790*/  UIMAD.WIDE.U32 UR12, UR5, UR8, URZ ;  /* 0x00000008050c72a5 */ /* 0x000fe4000f8e00ff */
[----:B------:R-:W-:Y:S01]  /*17a0*/  UIADD3 UR10, UPT, UPT, -UR4, URZ, URZ ;  /* 0x000000ff040a7290 */ /* 0x000fe2000fffe1ff */
[----:B------:R-:W-:Y:S01]  /*17b0*/  UMOV UR8, UR11 ;  /* 0x0000000b00087c82 */ /* 0x000fe20008000000 */
[----:B------:R-:W-:Y:S02]  /*17c0*/  UIADD3 UR16, UPT, UPT, -UR5, URZ, URZ ;  /* 0x000000ff05107290 */ /* 0x000fe4000fffe1ff */
[----:B------:R-:W-:-:S03]  /*17d0*/  USHF.R.U32.HI UR8, URZ, UR9, UR8 ;  /* 0x00000009ff087299 */ /* 0x000fc60008011608 */
[----:B------:R-:W-:Y:S01]  /*17e0*/  @!UP0 UMOV UR7, UR13 ;  /* 0x0000000d00078c82 */ /* 0x000fe20008000000 */
[----:B------:R-:W-:Y:S02]  /*17f0*/  UIMAD UR20, UR14, UR10, UR20 ;  /* 0x0000000a0e1472a4 */ /* 0x000fe4000f8e0214 */
[----:B------:R-:W-:Y:S02]  /*1800*/  USEL UR8, UR4, UR8, !UP2 ;  /* 0x0000000804087287 */ /* 0x000fe4000d000000 */
[----:B------:R-:W-:Y:S02]  /*1810*/  @!UP0 USHF.R.U32.HI UR7, URZ, UR9, UR7 ;  /* 0x00000009ff078299 */ /* 0x000fe40008011607 */
[----:B------:R-:W-:Y:S02]  /*1820*/  UIADD3 UR9, UPT, UPT, -UR8, URZ, URZ ;  /* 0x000000ff08097290 */ /* 0x000fe4000fffe1ff */
[----:B------:R-:W-:Y:S02]  /*1830*/  @!UP0 USEL UR7, UR5, UR7, !UP2 ;  /* 0x0000000705078287 */ /* 0x000fe4000d000000 */
[----:B------:R-:W-:-:S02]  /*1840*/  UIMAD UR9, UR26, UR9, UR4 ;  /* 0x000000091a0972a4 */ /* 0x000fc4000f8e0204 */
[----:B------:R-:W-:Y:S02]  /*1850*/  @!UP0 UIADD3 UR8, UPT, UPT, UR8, -UR7, URZ ;  /* 0x8000000708088290 */ /* 0x000fe4000fffe0ff */
[----:B------:R-:W-:Y:S02]  /*1860*/  @!UP0 UIMAD UR6, UR9, UR6, UR7 ;  /* 0x00000006090682a4 */ /* 0x000fe4000f8e0207 */
[----:B------:R-:W-:Y:S02]  /*1870*/  @!UP0 UIMAD UR4, UR8, UR26, UR5 ;  /* 0x0000001a080482a4 */ /* 0x000fe4000f8e0205 */
[----:B------:R-:W-:Y:S02]  /*1880*/  UIMAD UR16, UR28, UR16, UR31 ;  /* 0x000000101c1072a4 */ /* 0x000fe4000f8e021f */
[----:B------:R-:W-:Y:S01]  /*1890*/  UIMAD UR20, UR4, UR14, UR20 ;  /* 0x0000000e041472a4 */ /* 0x000fe2000f8e0214 */
[----:B------:R-:W-:Y:S02]  /*18a0*/  @!UP0 UMOV UR5, UR6 ;  /* 0x0000000600058c82 */ /* 0x000fe40008000000 */
[----:B------:R-:W-:-:S12]  /*18b0*/  UIMAD UR16, UR5, UR28, UR16 ;  /* 0x0000001c051072a4 */ /* 0x000fd8000f8e0210 */
.L_x_18:
[----:B------:R-:W-:-:S09]  /*18c0*/  UISETP.NE.AND UP0, UPT, UR29, 0x1, UPT ;  /* 0x000000011d00788c */ /* 0x000fd2000bf05270 */
[----:B------:R-:W-:Y:S05]  /*18d0*/  BRA.U UP0, `(.L_x_19) ;  /* 0x0000000100447547 */ /* 0x000fea000b800000 */
[----:B------:R-:W1:Y:S01]  /*18e0*/  LDCU.128 UR8, c[0x0][0xb10] ;  /* 0x00016200ff0877ac */ /* 0x000e620008000c00 */
[----:B------:R-:W2:Y:S01]  /*18f0*/  LDCU UR12, c[0x0][0xb0c] ;  /* 0x00016180ff0c77ac */ /* 0x000ea20008000800 */
[----:B------:R-:W3:Y:S01]  /*1900*/  LDCU UR13, c[0x0][0xb20] ;  /* 0x00016400ff0d77ac */ /* 0x000ee20008000800 */
[----:B-1----:R-:W-:Y:S02]  /*1910*/  UIMAD.WIDE.U32 UR6, UR16, UR8, URZ ;  /* 0x00000008100672a5 */ /* 0x002fe4000f8e00ff */
[----:B------:R-:W-:Y:S02]  /*1920*/  UIMAD.WIDE.U32 UR4, UR20, UR11, URZ ;  /* 0x0000000b140472a5 */ /* 0x000fe4000f8e00ff */
[----:B--2---:R-:W-:Y:S02]  /*1930*/  UISETP.NE.AND UP1, UPT, UR12, 0x1, UPT ;  /* 0x000000010c00788c */ /* 0x004fe4000bf25270 */
[----:B------:R-:W-:Y:S01]  /*1940*/  UISETP.NE.AND UP0, UPT, UR10, 0x1, UPT ;  /* 0x000000010a00788c */ /* 0x000fe2000bf05270 */
[----:B------:R-:W-:-:S02]  /*1950*/  UMOV UR6, UR7 ;  /* 0x0000000700067c82 */ /* 0x000fc40008000000 */
[----:B------:R-:W-:Y:S01]  /*1960*/  UMOV UR4, UR5 ;  /* 0x0000000500047c82 */ /* 0x000fe20008000000 */
[----:B------:R-:W-:Y:S02]  /*1970*/  USHF.R.U32.HI UR6, URZ, UR9, UR6 ;  /* 0x00000009ff067299 */ /* 0x000fe40008011606 */
[----:B---3--:R-:W-:Y:S02]  /*1980*/  USHF.R.U32.HI UR4, URZ, UR13, UR4 ;  /* 0x0000000dff047299 */ /* 0x008fe40008011604 */
[----:B------:R-:W-:Y:S02]  /*1990*/  USEL UR5, UR16, UR6, !UP1 ;  /* 0x0000000610057287 */ /* 0x000fe4000c800000 */
[----:B------:R-:W-:-:S04]  /*19a0*/  USEL UR4, UR20, UR4, !UP0 ;  /* 0x0000000414047287 */ /* 0x000fc8000c000000 */
[----:B------:R-:W-:Y:S02]  /*19b0*/  UIADD3 UR6, UPT, UPT, -UR4, UR5, URZ ;  /* 0x0000000504067290 */ /* 0x000fe4000fffe1ff */
[----:B------:R-:W-:Y:S02]  /*19c0*/  UIADD3 UR4, UPT, UPT, UR4, -UR5, URZ ;  /* 0x8000000504047290 */ /* 0x000fe4000fffe0ff */
[----:B------:R-:W-:Y:S02]  /*19d0*/  UIMAD UR20, UR6, UR10, UR20 ;  /* 0x0000000a061472a4 */ /* 0x000fe4000f8e0214 */
[----:B------:R-:W-:-:S12]  /*19e0*/  UIMAD UR16, UR4, UR12, UR16 ;  /* 0x0000000c041072a4 */ /* 0x000fd8000f8e0210 */
.L_x_19:
[----:B------:R-:W-:-:S09]  /*19f0*/  UISETP.EQ.U32.AND UP0, UPT, UR34, 0x1, UPT ;  /* 0x000000012200788c */ /* 0x000fd2000bf02070 */
[----:B------:R-:W-:Y:S05]  /*1a00*/  BRA.U !UP0, `(.L_x_20) ;  /* 0x00000001080c7547 */ /* 0x000fea000b800000 */
[----:B------:R-:W-:Y:S01]  /*1a10*/  UCGABAR_WAIT ;  /* 0x0000000000007dc7 */ /* 0x000fe20008000000 */
[----:B------:R-:W-:Y:S01]  /*1a20*/  CCTL.IVALL ;  /* 0x00000000ff00798f */ /* 0x000fe20002000000 */
[----:B------:R-:W-:Y:S05]  /*1a30*/  BRA `(.L_x_21) ;  /* 0x0000000000047947 */ /* 0x000fea0003800000 */
.L_x_20:
[----:B------:R-:W-:Y:S06]  /*1a40*/  BAR.SYNC.DEFER_BLOCKING 0x0 ;  /* 0x0000000000007b1d */ /* 0x000fec0000010000 */
.L_x_21:
[----:B------:R-:W-:Y:S05]  /*1a50*/  BRA.U UP5, `(.L_x_22) ;  /* 0x0000001505747547 */ /* 0x000fea000b800000 */
[----:B------:R-:W1:Y:S01]  /*1a60*/  LDCU UR6, c[0x0][0x38c] ;  /* 0x00007180ff0677ac */ /* 0x000e620008000800 */
[----:B------:R-:W-:Y:S01]  /*1a70*/  PLOP3.LUT P1, PT, PT, PT, UP3, 0x80, 0x8 ;  /* 0x000000000008781c */ /* 0x000fe20003f2f038 */
[----:B------:R-:W-:Y:S01]  /*1a80*/  IMAD.MOV.U32 R12, RZ, RZ, 0x1 ;  /* 0x00000001ff0c7424 */ /* 0x000fe200078e00ff */
[----:B------:R-:W-:Y:S01]  /*1a90*/  ISETP.NE.AND P2, PT, R0, RZ, P3 ;  /* 0x000000ff0000720c */ /* 0x000fe20001f45270 */
[----:B------:R-:W-:Y:S01]  /*1aa0*/  USHF.L.U32 UR48, UR31, 0x6, URZ ;  /* 0x000000061f307899 */ /* 0x000fe200080006ff */
[----:B------:R-:W-:Y:S01]  /*1ab0*/  PLOP3.LUT P1, PT, P1, PT, PT, 0x8, 0x80 ;  /* 0x000000000080781c */ /* 0x000fe20000f2e170 */
[----:B------:R-:W-:Y:S01]  /*1ac0*/  USHF.L.U32 UR47, UR31, 0x7, URZ ;  /* 0x000000071f2f7899 */ /* 0x000fe200080006ff */
[----:B------:R-:W-:Y:S01]  /*1ad0*/  CS2R R10, SRZ ;  /* 0x00000000000a7805 */ /* 0x000fe2000001ff00 */
[----:B------:R-:W-:Y:S01]  /*1ae0*/  UMOV UR13, 0x400 ;  /* 0x00000400000d7882 */ /* 0x000fe20000000000 */
[----:B------:R-:W-:Y:S01]  /*1af0*/  UISETP.NE.AND UP1, UPT, UR21, URZ, UPT ;  /* 0x000000ff1500728c */ /* 0x000fe2000bf25270 */
[----:B------:R-:W-:Y:S01]  /*1b00*/  IMAD.MOV.U32 R9, RZ, RZ, RZ ;  /* 0x000000ffff097224 */ /* 0x000fe200078e00ff */
[----:B------:R-:W-:Y:S01]  /*1b10*/  ULEA UR13, UR50, UR13, 0x18 ;  /* 0x0000000d320d7291 */ /* 0x000fe2000f8ec0ff */
[----:B------:R-:W-:Y:S01]  /*1b20*/  IMAD.MOV.U32 R8, RZ, RZ, 0x1 ;  /* 0x00000001ff087424 */ /* 0x000fe200078e00ff */
[----:B------:R-:W-:-:S02]  /*1b30*/  ULOP3.LUT UR48, UR48, 0x40, URZ, 0xc0, !UPT ;  /* 0x0000004030307892 */ /* 0x000fc4000f8ec0ff */
[----:B------:R-:W-:Y:S01]  /*1b40*/  ULOP3.LUT UR47, UR47, 0x80, URZ, 0xc0, !UPT ;  /* 0x000000802f2f7892 */ /* 0x000fe2000f8ec0ff */
[----:B------:R-:W2:Y:S01]  /*1b50*/  LDCU UR43, c[0x0][0x370] ;  /* 0x00006e00ff2b77ac */ /* 0x000ea20008000800 */
[----:B-1----:R-:W-:Y:S02]  /*1b60*/  UIADD3 UR5, UPT, UPT, UR6, 0x7f, URZ ;  /* 0x0000007f06057890 */ /* 0x002fe4000fffe0ff */
[----:B------:R-:W-:Y:S02]  /*1b70*/  UIADD3 UR51, UPT, UPT, UR6, 0xfe, URZ ;  /* 0x000000fe06337890 */ /* 0x000fe4000fffe0ff */
[----:B------:R-:W-:Y:S02]  /*1b80*/  USHF.R.S32.HI UR4, URZ, 0x1f, UR5 ;  /* 0x0000001fff047899 */ /* 0x000fe40008011405 */
[----:B------:R-:W-:Y:S02]  /*1b90*/  USEL UR21, UR38, 0x2, UP1 ;  /* 0x0000000226157887 */ /* 0x000fe40008800000 */
[----:B------:R-:W-:-:S02]  /*1ba0*/  ULEA.HI UR4, UR4, UR5, URZ, 0x7 ;  /* 0x0000000504047291 */ /* 0x000fc4000f8f38ff */
[----:B------:R-:W-:Y:S02]  /*1bb0*/  UIADD3 UR5, UPT, UPT, UR6, -0x1, URZ ;  /* 0xffffffff06057890 */ /* 0x000fe4000fffe0ff */
[----:B------:R-:W-:Y:S02]  /*1bc0*/  USHF.R.S32.HI UR45, URZ, 0x7, UR4 ;  /* 0x00000007ff2d7899 */ /* 0x000fe40008011404 */
[----:B------:R-:W-:Y:S02]  /*1bd0*/  UISETP.GE.U32.AND UP2, UPT, UR5, -0xff, UPT ;  /* 0xffffff010500788c */ /* 0x000fe4000bf46070 */
[----:B------:R-:W-:Y:S01]  /*1be0*/  UISETP.LT.U32.AND UP0, UPT, UR45, 0x8, UPT ;  /* 0x000000082d00788c */ /* 0x000fe2000bf01070 */
[----:B------:R-:W1:Y:S03]  /*1bf0*/  LDCU.64 UR28, c[0x0][0x348] ;  /* 0x00006900ff1c77ac */ /* 0x000e660008000a00 */
[----:B------:R-:W-:Y:S01]  /*1c00*/  USEL UR44, UR45, 0x8, UP0 ;  /* 0x000000082d2c7887 */ /* 0x000fe20008000000 */
[----:B------:R-:W3:Y:S03]  /*1c10*/  LDCU UR41, c[0x0][0x374] ;  /* 0x00006e80ff2977ac */ /* 0x000ee60008000800 */
[----:B------:R-:W-:-:S02]  /*1c20*/  UIADD3 UR4, UPT, UPT, UR44, -0x1, URZ ;  /* 0xffffffff2c047890 */ /* 0x000fc4000fffe0ff */
[----:B------:R-:W-:Y:S02]  /*1c30*/  @UP2 UIADD3 UR4, UPT, UPT, UR44, URZ, URZ ;  /* 0x000000ff2c042290 */ /* 0x000fe4000fffe0ff */
[----:B------:R-:W-:Y:S02]  /*1c40*/  UIADD3 UR38, UPT, UPT, UR13, 0x8400, UR30 ;  /* 0x000084000d267890 */ /* 0x000fe4000fffe01e */
[----:B------:R-:W-:Y:S02]  /*1c50*/  UIADD3 UR37, UPT, UPT, UR13, 0x28400, UR27 ;  /* 0x000284000d257890 */ /* 0x000fe4000fffe01b */
[----:B------:R-:W-:Y:S02]  /*1c60*/  ULEA UR48, UR33, UR48, 0x5 ;  /* 0x0000003021307291 */ /* 0x000fe4000f8e28ff */
[----:B------:R-:W-:Y:S02]  /*1c70*/  ULEA UR47, UR32, UR47, 0x5 ;  /* 0x0000002f202f7291 */ /* 0x000fe4000f8e28ff */
[----:B------:R-:W-:-:S02]  /*1c80*/  UIADD3 UR49, UPT, UPT, UR45, -UR44, URZ ;  /* 0x8000002c2d317290 */ /* 0x000fc4000fffe0ff */
[----:B------:R-:W-:Y:S02]  /*1c90*/  UIADD3 UR31, UPT, UPT, UR4, 0x1, URZ ;  /* 0x00000001041f7890 */ /* 0x000fe4000fffe0ff */
[----:B------:R-:W-:Y:S01]  /*1ca0*/  UIADD3 UR46, UPT, UPT, -UR4, URZ, URZ ;  /* 0x000000ff042e7290 */ /* 0x000fe2000fffe1ff */
[----:B-123--:R-:W-:-:S11]  /*1cb0*/  UMOV UR6, URZ ;  /* 0x000000ff00067c82 */ /* 0x00efd60008000000 */
.L_x_42:
[----:B------:R-:W-:-:S09]  /*1cc0*/  UISETP.NE.AND UP0, UPT, UR50, URZ, UPT ;  /* 0x000000ff3200728c */ /* 0x000fd2000bf05270 */
[----:B-1----:R-:W-:Y:S05]  /*1cd0*/  BRA.U UP0, `(.L_x_23) ;  /* 0x0000000100287547 */ /* 0x002fea000b800000 */
[----:B------:R-:W-:Y:S02]  /*1ce0*/  LEA R0, R9, UR13, 0x3 ;  /* 0x0000000d09007c11 */ /* 0x000fe4000f8e18ff */
[----:B------:R-:W-:-:S04]  /*1cf0*/  SHF.L.U32 R3, R8, 0x1f, RZ ;  /* 0x0000001f08037819 */ /* 0x000fc800000006ff */
[----:B------:R-:W1:Y:S02]  /*1d00*/  SYNCS.PHASECHK.TRANS64.TRYWAIT P0, [R0+URZ+0x120], R3 ;  /* 0x00012003000075a7 */ /* 0x000e6400080011ff */
[----:B-1----:R-:W-:Y:S05]  /*1d10*/  @!P0 BRA `(.L_x_24) ;  /* 0x0000007400ac8947 */ /* 0x002fea0003800000 */
.L_x_128:
[----:B------:R2:W-:Y:S01]  /*1d20*/  SYNCS.ARRIVE.TRANS64.A1T0 RZ, [R0+URZ+0x110], RZ ;  /* 0x000110ff00ff79a7 */ /* 0x0005e200081000ff */
[----:B------:R-:W-:-:S05]  /*1d30*/  VIADD R9, R9, 0x1 ;  /* 0x0000000109097836 */ /* 0x000fca0000000000 */
[----:B------:R-:W-:-:S04]  /*1d40*/  ISETP.NE.AND P0, PT, R9, 0x2, PT ;  /* 0x000000020900780c */ /* 0x000fc80003f05270 */
[----:B-1----:R-:W-:Y:S02]  /*1d50*/  SEL R3, RZ, 0x1, P0 ;  /* 0x00000001ff037807 */ /* 0x002fe40000000000 */
[----:B------:R-:W-:Y:S02]  /*1d60*/  SEL R9, R9, RZ, P0 ;  /* 0x000000ff09097207 */ /* 0x000fe40000000000 */
[----:B------:R-:W-:-:S07]  /*1d70*/  LOP3.LUT R8, R8, R3, RZ, 0x3c, !PT ;  /* 0x0000000308087212 */ /* 0x000fce00078e3cff */
.L_x_23:
[----:B------:R-:W-:Y:S01]  /*1d80*/  ULEA UR4, UR6, UR13, 0x3 ;  /* 0x0000000d06047291 */ /* 0x000fe2000f8e18ff */
[----:B--2---:R-:W-:Y:S01]  /*1d90*/  SHF.L.U32 R0, R12, 0x1f, RZ ;  /* 0x0000001f0c007819 */ /* 0x004fe200000006ff */
[----:B------:R-:W-:Y:S02]  /*1da0*/  UISETP.GE.U32.AND UP0, UPT, UR51, 0xff, UPT ;  /* 0x000000ff3300788c */ /* 0x000fe4000bf06070 */
[----:B------:R-:W-:Y:S01]  /*1db0*/  ULEA UR11, UR20, UR48, 0x7 ;  /* 0x00000030140b7291 */ /* 0x000fe2000f8e38ff */
[----:B------:R-:W-:-:S04]  /*1dc0*/  UMOV UR7, URZ ;  /* 0x000000ff00077c82 */ /* 0x000fc80008000000 */
[----:B------:R1:W2:Y:S01]  /*1dd0*/  SYNCS.PHASECHK.TRANS64.TRYWAIT P0, [UR4+0x40], R0 ;  /* 0x00004000ff0075a7 */ /* 0x0002a20008001104 */
[----:B------:R-:W-:-:S04]  /*1de0*/  ULEA.HI UR4, UR16, UR16, URZ, 0x1 ;  /* 0x0000001010047291 */ /* 0x000fc8000f8f08ff */
[----:B------:R-:W-:-:S04]  /*1df0*/  USHF.L.U32 UR4, UR4, 0x7, URZ ;  /* 0x0000000704047899 */ /* 0x000fc800080006ff */
[----:B------:R-:W-:-:S04]  /*1e00*/  ULOP3.LUT UR35, UR4, 0xffffff00, URZ, 0xc0, !UPT ;  /* 0xffffff0004237892 */ /* 0x000fc8000f8ec0ff */
[----:B------:R-:W-:Y:S01]  /*1e10*/  UIADD3 UR35, UPT, UPT, UR47, UR35, URZ ;  /* 0x000000232f237290 */ /* 0x000fe2000fffe0ff */
[----:B------:R-:W-:Y:S11]  /*1e20*/  BRA.U !UP0, `(.L_x_25) ;  /* 0x0000000108c87547 */ /* 0x000ff6000b800000 */
[----:B------:R-:W-:Y:S01]  /*1e30*/  UMOV UR16, UR46 ;  /* 0x0000002e00107c82 */ /* 0x000fe20008000000 */
[----:B------:R-:W-:Y:S01]  /*1e40*/  UMOV UR4, UR6 ;  /* 0x0000000600047c82 */ /* 0x000fe20008000000 */
[----:B------:R-:W-:-:S05]  /*1e50*/  UMOV UR34, URZ ;  /* 0x000000ff00227c82 */ /* 0x000fca0008000000 */
.L_x_31:
[----:B------:R-:W-:Y:S01]  /*1e60*/  ULEA UR33, UR4, UR13, 0x3 ;  /* 0x0000000d04217291 */ /* 0x000fe2000f8e18ff */
[----:B------:R-:W-:Y:S01]  /*1e70*/  @P3 MOV R2, 0xc000 ;  /* 0x0000c00000023802 */ /* 0x000fe20000000f00 */
[----:B--234-:R-:W-:Y:S10]  /*1e80*/  @P0 BRA `(.L_x_26) ;  /* 0x00000000000c0947 */ /* 0x01cff40003800000 */
[----:B------:R-:W-:-:S04]  /*1e90*/  SHF.L.U32 R3, R12, 0x1f, RZ ;  /* 0x0000001f0c037819 */ /* 0x000fc800000006ff */
[----:B------:R-:W2:Y:S02]  /*1ea0*/  SYNCS.PHASECHK.TRANS64.TRYWAIT P0, [UR33+0x40], R3 ;  /* 0x00004003ff0075a7 */ /* 0x000ea40008001121 */
[----:B--2---:R-:W-:Y:S05]  /*1eb0*/  @!P0 BRA `(.L_x_27) ;  /* 0x0000007400588947 */ /* 0x004fea0003800000 */
.L_x_26:
[----:B------:R2:W-:Y:S01]  /*1ec0*/  @P3 SYNCS.ARRIVE.TRANS64 RZ, [UR33], R2 ;  /* 0x00000002ffff39a7 */ /* 0x0005e20008000021 */
[----:B------:R-:W-:Y:S02]  /*1ed0*/  ULOP3.LUT UR5, UR21, 0x2, URZ, 0xfc, !UPT ;  /* 0x0000000215057892 */ /* 0x000fe4000f8efcff */
[----:B------:R-:W-:Y:S02]  /*1ee0*/  UIADD3 UR16, UPT, UPT, UR16, 0x1, URZ ;  /* 0x0000000110107890 */ /* 0x000fe4000fffe0ff */
[----:B------:R-:W-:Y:S02]  /*1ef0*/  UISETP.NE.AND UP0, UPT, UR5, 0x2, UPT ;  /* 0x000000020500788c */ /* 0x000fe4000bf05270 */
[----:B------:R-:W-:-:S07]  /*1f00*/  UISETP.NE.AND UP2, UPT, UR16, 0x1, UPT ;  /* 0x000000011000788c */ /* 0x000fce000bf45270 */
[----:B------:R-:W-:Y:S05]  /*1f10*/  BRA.U UP0, `(.L_x_28) ;  /* 0x0000000100047547 */ /* 0x000fea000b800000 */
[----:B------:R-:W-:Y:S05]  /*1f20*/  BPT.TRAP 0x1 ;  /* 0x000000040000795c */ /* 0x000fea0000300000 */
.L_x_28:
[----:B------:R-:W-:Y:S04]  /*1f30*/  BSSY.RECONVERGENT B0, `(.L_x_29) ;  /* 0x0000003000007945 */ /* 0x000fe80003800200 */
[----:B------:R-:W-:Y:S05]  /*1f40*/  @!P2 BRA `(.L_x_30) ;  /* 0x000000000004a947 */ /* 0x000fea0003800000 */
[----:B------:R-:W-:Y:S05]  /*1f50*/  BPT.TRAP 0x1 ;  /* 0x000000040000795c */ /* 0x000fea0000300000 */
.L_x_30:
[----:B------:R-:W-:Y:S05]  /*1f60*/  BSYNC.RECONVERGENT B0 ;  /* 0x0000000000007941 */ /* 0x000fea0003800200 */
.L_x_29:
[----:B------:R-:W-:Y:S02]  /*1f70*/  UIADD3 UR5, UPT, UPT, UR4, 0x1, URZ ;  /* 0x0000000104057890 */ /* 0x000fe4000fffe0ff */
[----:B------:R-:W-:Y:S02]  /*1f80*/  ULEA UR32, UR4, UR30, 0xe ;  /* 0x0000001e04207291 */ /* 0x000fe4000f8e70ff */
[----:B------:R-:W-:Y:S02]  /*1f90*/  UISETP.NE.AND UP0, UPT, UR5, 0x8, UPT ;  /* 0x000000080500788c */ /* 0x000fe4000bf05270 */
[----:B------:R-:W-:Y:S02]  /*1fa0*/  UIADD3 UR14, UP1, UPT, UR28, 0x80, URZ ;  /* 0x000000801c0e7890 */ /* 0x000fe4000ff3e0ff */
[----:B------:R-:W-:Y:S02]  /*1fb0*/  USEL UR7, URZ, 0x1, UP0 ;  /* 0x00000001ff077887 */ /* 0x000fe40008000000 */
[----:B------:R-:W-:-:S02]  /*1fc0*/  USEL UR6, UR5, URZ, UP0 ;  /* 0x000000ff05067287 */ /* 0x000fc40008000000 */
[----:B------:R-:W-:Y:S02]  /*1fd0*/  ULEA UR8, UR4, UR27, 0xd ;  /* 0x0000001b04087291 */ /* 0x000fe4000f8e68ff */
[----:B------:R-:W-:Y:S01]  /*1fe0*/  ULEA UR5, UR6, UR13, 0x3 ;  /* 0x0000000d06057291 */ /* 0x000fe2000f8e18ff */
[----:B------:R-:W-:Y:S01]  /*1ff0*/  LOP3.LUT R12, R12, UR7, RZ, 0x3c, !PT ;  /* 0x000000070c0c7c12 */ /* 0x000fe2000f8e3cff */
[----:B------:R-:W-:Y:S02]  /*2000*/  UIADD3 UR4, UP0, UPT, UR28, 0x180, URZ ;  /* 0x000001801c047890 */ /* 0x000fe4000ff1e0ff */
[----:B------:R-:W-:Y:S01]  /*2010*/  ULOP3.LUT UR33, UR33, 0xfefffff8, URZ, 0xc0, !UPT ;  /* 0xfefffff821217892 */ /* 0x000fe2000f8ec0ff */
[----:B-1----:R-:W-:Y:S01]  /*2020*/  SHF.L.U32 R0, R12, 0x1f, RZ ;  /* 0x0000001f0c007819 */ /* 0x002fe200000006ff */
[----:B------:R-:W-:Y:S02]  /*2030*/  UIADD3.X UR15, UPT, UPT, URZ, UR29, URZ, UP1, !UPT ;  /* 0x0000001dff0f7290 */ /* 0x000fe40008ffe4ff */
[----:B------:R-:W-:Y:S01]  /*2040*/  UIADD3 UR32, UPT, UPT, UR13, 0x8400, UR32 ;  /* 0x000084000d207890 */ /* 0x000fe2000fffe020 */
[----:B------:R3:W4:Y:S01]  /*2050*/  SYNCS.PHASECHK.TRANS64.TRYWAIT P0, [UR5+0x40], R0 ;  /* 0x00004000ff0075a7 */ /* 0x0007220008001105 */
[----:B------:R-:W-:-:S02]  /*2060*/  UPRMT UR17, URZ, 0x5410, UR25 ;  /* 0x00005410ff117896 */ /* 0x000fc40008000019 */
[----:B------:R-:W-:Y:S02]  /*2070*/  UIADD3 UR8, UPT, UPT, UR13, 0x28400, UR8 ;  /* 0x000284000d087890 */ /* 0x000fe4000fffe008 */
[----:B------:R-:W-:Y:S02]  /*2080*/  UIADD3.X UR5, UPT, UPT, URZ, UR29, URZ, UP0, !UPT ;  /* 0x0000001dff057290 */ /* 0x000fe400087fe4ff */
[----:B------:R-:W-:Y:S01]  /*2090*/  UPRMT UR7, URZ, 0x5410, UR24 ;  /* 0x00005410ff077896 */ /* 0x000fe20008000018 */
[----:B------:R-:W-:Y:S01]  /*20a0*/  UMOV UR18, 0x0 ;  /* 0x0000000000127882 */ /* 0x000fe20000000000 */
[----:B------:R-:W-:Y:S01]  /*20b0*/  UMOV UR19, 0x10000000 ;  /* 0x1000000000137882 */ /* 0x000fe20000000000 */
[----:B------:R-:W-:Y:S01]  /*20c0*/  UMOV UR10, UR34 ;  /* 0x00000022000a7c82 */ /* 0x000fe20008000000 */
[----:B------:R-:W-:Y:S01]  /*20d0*/  UMOV UR12, UR36 ;  /* 0x00000024000c7c82 */ /* 0x000fe20008000000 */
[----:B------:R-:W-:Y:S01]  /*20e0*/  UMOV UR9, UR33 ;  /* 0x0000002100097c82 */ /* 0x000fe20008000000 */
[----:B------:R1:W-:Y:S03]  /*20f0*/  UTMALDG.3D.MULTICAST.2CTA [UR32], [UR14], UR17, desc[UR18] ;  /* 0x000012200e0073b4 */ /* 0x0003e60008211811 */
[----:B------:R2:W-:Y:S01]  /*2100*/  UTMALDG.3D.MULTICAST.2CTA [UR8], [UR4], UR7, desc[UR18] ;  /* 0x00001208040073b4 */ /* 0x0005e20008211807 */
[----:B-1----:R-:W-:Y:S01]  /*2110*/  UIADD3 UR34, UPT, UPT, UR34, 0x80, URZ ;  /* 0x0000008022227890 */ /* 0x002fe2000fffe0ff */
[----:B--2---:R-:W-:Y:S01]  /*2120*/  UMOV UR7, UR31 ;  /* 0x0000001f00077c82 */ /* 0x004fe20008000000 */
[----:B------:R-:W-:Y:S01]  /*2130*/  UMOV UR4, UR6 ;  /* 0x0000000600047c82 */ /* 0x000fe20008000000 */
[----:B------:R-:W-:Y:S09]  /*2140*/  BRA.U UP2, `(.L_x_31) ;  /* 0xfffffffd02447547 */ /* 0x000ff2000b83ffff */
.L_x_25:
[----:B------:R-:W-:Y:S01]  /*2150*/  ULEA UR4, UR6, UR13, 0x3 ;  /* 0x0000000d06047291 */ /* 0x000fe2000f8e18ff */
[----:B-1-3--:R-:W-:Y:S01]  /*2160*/  SHF.L.U32 R0, R12, 0x1f, RZ ;  /* 0x0000001f0c007819 */ /* 0x00afe200000006ff */
[----:B------:R-:W-:Y:S01]  /*2170*/  @!P1 SYNCS.ARRIVE.TRANS64.A1T0 RZ, [UR13+0xa8], RZ ;  /* 0x0000a8ffffff99a7 */ /* 0x000fe2000810000d */
[----:B------:R-:W-:-:S06]  /*2180*/  UISETP.GT.AND UP0, UPT, UR45, UR44, UPT ;  /* 0x0000002c2d00728c */ /* 0x000fcc000bf04270 */
[----:B--2-4-:R1:W2:Y:S03]  /*2190*/  SYNCS.PHASECHK.TRANS64.TRYWAIT P0, [UR4+0x40], R0 ;  /* 0x00004000ff0075a7 */ /* 0x0142a60008001104 */
[----:B------:R-:W-:Y:S05]  /*21a0*/  BRA.U !UP0, `(.L_x_32) ;  /* 0x0000000108c07547 */ /* 0x000fea000b800000 */
[----:B------:R-:W-:Y:S01]  /*21b0*/  UIADD3 UR26, UPT, UPT, UR49, UR7, URZ ;  /* 0x00000007311a7290 */ /* 0x000fe2000fffe0ff */
[----:B------:R-:W-:-:S11]  /*21c0*/  UMOV UR4, UR6 ;  /* 0x0000000600047c82 */ /* 0x000fd60008000000 */
.L_x_38:
[----:B------:R-:W-:Y:S01]  /*21d0*/  ULEA UR17, UR4, UR13, 0x3 ;  /* 0x0000000d04117291 */ /* 0x000fe2000f8e18ff */
[----:B--2---:R-:W-:Y:S01]  /*21e0*/  @P3 MOV R2, 0xc000 ;  /* 0x0000c00000023802 */ /* 0x004fe20000000f00 */
[----:B--2-4-:R-:W-:Y:S10]  /*21f0*/  @P0 BRA `(.L_x_33) ;  /* 0x00000000000c0947 */ /* 0x014ff40003800000 */
[----:B------:R-:W-:-:S04]  /*2200*/  SHF.L.U32 R3, R12, 0x1f, RZ ;  /* 0x0000001f0c037819 */ /* 0x000fc800000006ff */
[----:B------:R-:W2:Y:S02]  /*2210*/  SYNCS.PHASECHK.TRANS64.TRYWAIT P0, [UR17+0x40], R3 ;  /* 0x00004003ff0075a7 */ /* 0x000ea40008001111 */
[----:B--2---:R-:W-:Y:S05]  /*2220*/  @!P0 BRA `(.L_x_34) ;  /* 0x0000007000948947 */ /* 0x004fea0003800000 */
.L_x_33:
[----:B------:R2:W-:Y:S01]  /*2230*/  @P3 SYNCS.ARRIVE.TRANS64 RZ, [UR17], R2 ;  /* 0x00000002ffff39a7 */ /* 0x0005e20008000011 */
[----:B------:R-:W-:-:S04]  /*2240*/  ULOP3.LUT UR5, UR21, 0x2, URZ, 0xfc, !UPT ;  /* 0x0000000215057892 */ /* 0x000fc8000f8efcff */
[----:B------:R-:W-:-:S09]  /*2250*/  UISETP.NE.AND UP0, UPT, UR5, 0x2, UPT ;  /* 0x000000020500788c */ /* 0x000fd2000bf05270 */
[----:B------:R-:W-:Y:S05]  /*2260*/  BRA.U UP0, `(.L_x_35) ;  /* 0x0000000100047547 */ /* 0x000fea000b800000 */
[----:B------:R-:W-:Y:S05]  /*2270*/  BPT.TRAP 0x1 ;  /* 0x000000040000795c */ /* 0x000fea0000300000 */
.L_x_35:
[----:B------:R-:W-:Y:S04]  /*2280*/  BSSY.RECONVERGENT B0, `(.L_x_36) ;  /* 0x0000003000007945 */ /* 0x000fe80003800200 */
[----:B------:R-:W-:Y:S05]  /*2290*/  @!P2 BRA `(.L_x_37) ;  /* 0x000000000004a947 */ /* 0x000fea0003800000 */
[----:B------:R-:W-:Y:S05]  /*22a0*/  BPT.TRAP 0x1 ;  /* 0x000000040000795c */ /* 0x000fea0000300000 */
.L_x_37:
[----:B------:R-:W-:Y:S05]  /*22b0*/  BSYNC.RECONVERGENT B0 ;  /* 0x0000000000007941 */ /* 0x000fea0003800200 */
.L_x_36:
[----:B------:R-:W-:Y:S02]  /*22c0*/  UIADD3 UR5, UPT, UPT, UR4, 0x1, URZ ;  /* 0x0000000104057890 */ /* 0x000fe4000fffe0ff */
[----:B------:R-:W-:Y:S02]  /*22d0*/  UIADD3 UR14, UP1, UPT, UR28, 0x80, URZ ;  /* 0x000000801c0e7890 */ /* 0x000fe4000ff3e0ff */
[----:B------:R-:W-:Y:S02]  /*22e0*/  UISETP.NE.AND UP0, UPT, UR5, 0x8, UPT ;  /* 0x000000080500788c */ /* 0x000fe4000bf05270 */
[----:B------:R-:W-:Y:S02]  /*22f0*/  ULEA UR16, UR4, UR38, 0xe ;  /* 0x0000002604107291 */ /* 0x000fe4000f8e70ff */
[----:B------:R-:W-:Y:S02]  /*2300*/  USEL UR8, URZ, 0x1, UP0 ;  /* 0x00000001ff087887 */ /* 0x000fe40008000000 */
[----:B------:R-:W-:-:S02]  /*2310*/  USEL UR6, UR5, URZ, UP0 ;  /* 0x000000ff05067287 */ /* 0x000fc40008000000 */
[----:B------:R-:W-:Y:S02]  /*2320*/  UIADD3 UR22, UP0, UPT, UR28, 0x180, URZ ;  /* 0x000001801c167890 */ /* 0x000fe4000ff1e0ff */
[----:B------:R-:W-:Y:S01]  /*2330*/  ULEA UR5, UR6, UR13, 0x3 ;  /* 0x0000000d06057291 */ /* 0x000fe2000f8e18ff */
[----:B------:R-:W-:Y:S01]  /*2340*/  LOP3.LUT R12, R12, UR8, RZ, 0x3c, !PT ;  /* 0x000000080c0c7c12 */ /* 0x000fe2000f8e3cff */
[----:B------:R-:W-:Y:S02]  /*2350*/  ULEA UR8, UR4, UR37, 0xd ;  /* 0x0000002504087291 */ /* 0x000fe4000f8e68ff */
[----:B------:R-:W-:Y:S01]  /*2360*/  USHF.L.U32 UR18, UR7, 0x7, URZ ;  /* 0x0000000707127899 */ /* 0x000fe200080006ff */
[----:B-1----:R-:W-:Y:S01]  /*2370*/  SHF.L.U32 R0, R12, 0x1f, RZ ;  /* 0x0000001f0c007819 */ /* 0x002fe200000006ff */
[----:B------:R-:W-:Y:S02]  /*2380*/  ULOP3.LUT UR17, UR17, 0xfefffff8, URZ, 0xc0, !UPT ;  /* 0xfefffff811117892 */ /* 0x000fe4000f8ec0ff */
[----:B------:R-:W-:Y:S01]  /*2390*/  UPRMT UR4, URZ, 0x5410, UR25 ;  /* 0x00005410ff047896 */ /* 0x000fe20008000019 */
[----:B------:R3:W4:Y:S01]  /*23a0*/  SYNCS.PHASECHK.TRANS64.TRYWAIT P0, [UR5+0x40], R0 ;  /* 0x00004000ff0075a7 */ /* 0x0007220008001105 */
[----:B------:R-:W-:-:S02]  /*23b0*/  UIADD3.X UR15, UPT, UPT, URZ, UR29, URZ, UP1, !UPT ;  /* 0x0000001dff0f7290 */ /* 0x000fc40008ffe4ff */
[----:B------:R-:W-:Y:S02]  /*23c0*/  UPRMT UR5, URZ, 0x5410, UR24 ;  /* 0x00005410ff057896 */ /* 0x000fe40008000018 */
[----:B------:R-:W-:Y:S01]  /*23d0*/  UIADD3.X UR23, UPT, UPT, URZ, UR29, URZ, UP0, !UPT ;  /* 0x0000001dff177290 */ /* 0x000fe200087fe4ff */
[----:B------:R-:W-:Y:S01]  /*23e0*/  UMOV UR32, 0x0 ;  /* 0x0000000000207882 */ /* 0x000fe20000000000 */
[----:B------:R-:W-:Y:S01]  /*23f0*/  UMOV UR33, 0x10000000 ;  /* 0x1000000000217882 */ /* 0x000fe20000000000 */
[----:B------:R-:W-:Y:S01]  /*2400*/  UMOV UR19, UR35 ;  /* 0x0000002300137c82 */ /* 0x000fe20008000000 */
[----:B------:R-:W-:Y:S01]  /*2410*/  UMOV UR20, UR36 ;  /* 0x0000002400147c82 */ /* 0x000fe20008000000 */
[----:B------:R-:W-:Y:S01]  /*2420*/  UMOV UR12, UR36 ;  /* 0x00000024000c7c82 */ /* 0x000fe20008000000 */
[----:B------:R-:W-:Y:S01]  /*2430*/  UMOV UR9, UR17 ;  /* 0x0000001100097c82 */ /* 0x000fe20008000000 */
[----:B------:R-:W-:Y:S01]  /*2440*/  UMOV UR10, UR18 ;  /* 0x00000012000a7c82 */ /* 0x000fe20008000000 */
[----:B------:R1:W-:Y:S01]  /*2450*/  UTMALDG.3D.MULTICAST.2CTA [UR16], [UR14], UR4, desc[UR32] ;  /* 0x000020100e0073b4 */ /* 0x0003e20008211804 */
[----:B------:R-:W-:-:S04]  /*2460*/  UIADD3 UR7, UPT, UPT, UR7, 0x1, URZ ;  /* 0x0000000107077890 */ /* 0x000fc8000fffe0ff */
[----:B------:R-:W-:Y:S01]  /*2470*/  UISETP.NE.AND UP0, UPT, UR7, UR26, UPT ;  /* 0x0000001a0700728c */ /* 0x000fe2000bf05270 */
[----:B------:R3:W-:Y:S01]  /*2480*/  UTMALDG.3D.MULTICAST.2CTA [UR8], [UR22], UR5, desc[UR32] ;  /* 0x00002008160073b4 */ /* 0x0007e20008211805 */
[----:B-1----:R-:W-:-:S07]  /*2490*/  UMOV UR4, UR6 ;  /* 0x0000000600047c82 */ /* 0x002fce0008000000 */
[----:B---3--:R-:W-:Y:S05]  /*24a0*/  BRA.U UP0, `(.L_x_38) ;  /* 0xfffffffd00487547 */ /* 0x008fea000b83ffff */
.L_x_32:
[C---:B------:R-:W-:Y:S01]  /*24b0*/  LEA R3, R11.reuse, UR13, 0x3 ;  /* 0x0000000d0b037c11 */ /* 0x040fe2000f8e18ff */
[----:B------:R-:W-:Y:S01]  /*24c0*/  NOP ;  /* 0x0000000000007918 */ /* 0x000fe20000000000 */
[----:B-1----:R-:W-:Y:S02]  /*24d0*/  SHF.L.U32 R0, R10, 0x1f, RZ ;  /* 0x0000001f0a007819 */ /* 0x002fe400000006ff */
[----:B------:R-:W-:Y:S02]  /*24e0*/  LEA R5, R11, UR13, 0x4 ;  /* 0x0000000d0b057c11 */ /* 0x000fe4000f8e20ff */
[----:B--2-4-:R-:W1:Y:S02]  /*24f0*/  SYNCS.PHASECHK.TRANS64.TRYWAIT P0, [R3+URZ+0xb0], R0 ;  /* 0x0000b000030075a7 */ /* 0x014e6400080011ff */
[----:B-1----:R-:W-:Y:S05]  /*2500*/  @!P0 BRA `(.L_x_39) ;  /* 0x0000006c00f48947 */ /* 0x002fea0003800000 */
.L_x_131:
[----:B------:R-:W2:Y:S01]  /*2510*/  LDS.128 R4, [R5+0x140] ;  /* 0x0001400005047984 */ /* 0x000ea20000000c00 */
[----:B------:R-:W-:Y:S01]  /*2520*/  UISETP.GE.AND UP0, UPT, UR42, 0x1, UPT ;  /* 0x000000012a00788c */ /* 0x000fe2000bf06270 */
[----:B------:R-:W-:Y:S01]  /*2530*/  @!PT LDS RZ, [RZ] ;  /* 0x00000000fffff984 */ /* 0x000fe20000000800 */
[----:B------:R-:W-:Y:S01]  /*2540*/  @!PT LDS RZ, [RZ] ;  /* 0x00000000fffff984 */ /* 0x000fe20000000800 */
[----:B------:R-:W-:Y:S01]  /*2550*/  @!PT LDS RZ, [RZ] ;  /* 0x00000000fffff984 */ /* 0x000fe20000000800 */
[----:B------:R-:W-:Y:S01]  /*2560*/  @!PT LDS RZ, [RZ] ;  /* 0x00000000fffff984 */ /* 0x000fe20000000800 */
[----:B------:R3:W-:Y:S06]  /*2570*/  MEMBAR.ALL.CTA ;  /* 0x0000000000007992 */ /* 0x0007ec0000008000 */
[----:B---3--:R-:W3:Y:S01]  /*2580*/  FENCE.VIEW.ASYNC.S ;  /* 0x00000000000073c6 */ /* 0x008ee20000000000 */
[----:B--2---:R-:W-:-:S13]  /*2590*/  LOP3.LUT P0, RZ, R6, 0x1, RZ, 0xc0, !PT ;  /* 0x0000000106ff7812 */ /* 0x004fda000780c0ff */
[----:B---3--:R-:W-:Y:S01]  /*25a0*/  VOTEU.ANY UP1, P0 ;  /* 0x0000000000ff7886 */ /* 0x008fe20000020100 */
[----:B------:R-:W-:-:S13]  /*25b0*/  PLOP3.LUT P0, PT, PT, PT, UP1, 0x80, 0x8 ;  /* 0x000000000008781c */ /* 0x000fda0003f0f018 */
[----:B-1----:R-:W-:Y:S02]  /*25c0*/  @P0 LOP3.LUT R0, R5, 0xffff, RZ, 0xc0, !PT ;  /* 0x0000ffff05000812 */ /* 0x002fe400078ec0ff */
[----:B------:R-:W-:Y:S02]  /*25d0*/  @P0 MOV R2, R4 ;  /* 0x0000000400020202 */ /* 0x000fe40000000f00 */
[----:B------:R-:W-:Y:S01]  /*25e0*/  @P0 R2UR UR5, R0 ;  /* 0x00000000000502ca */ /* 0x000fe200000e0000 */
[----:B------:R-:W-:Y:S01]  /*25f0*/  VIADD R0, R3, 0xc0 ;  /* 0x000000c003007836 */ /* 0x000fe20000000000 */
[----:B------:R-:W-:Y:S02]  /*2600*/  @P0 SHF.R.U32.HI R4, RZ, 0x10, R5 ;  /* 0x00000010ff040819 */ /* 0x000fe40000011605 */
[----:B------:R-:W-:Y:S02]  /*2610*/  @P0 R2UR UR7, R2 ;  /* 0x00000000020702ca */ /* 0x000fe400000e0000 */
[----:B------:R-:W-:-:S02]  /*2620*/  PRMT R0, RZ, 0x654, R0 ;  /* 0x00000654ff007816 */ /* 0x000fc40000000000 */
[----:B------:R-:W-:Y:S02]  /*2630*/  @P0 R2UR UR4, R4 ;  /* 0x00000000040402ca */ /* 0x000fe400000e0000 */
[----:B------:R1:W-:Y:S03]  /*2640*/  SYNCS.ARRIVE.TRANS64.RED.A1T0 RZ, [R0+URZ], RZ ;  /* 0x000000ff00ff79a7 */ /* 0x0003e600081004ff */
[----:B------:R-:W-:-:S04]  /*2650*/  @UP1 UMOV UR39, UR5 ;  /* 0x0000000500271c82 */ /* 0x000fc80008000000 */
[----:B------:R-:W-:-:S04]  /*2660*/  @UP1 UMOV UR40, UR7 ;  /* 0x0000000700281c82 */ /* 0x000fc80008000000 */
[----:B------:R-:W-:Y:S01]  /*2670*/  @UP1 UMOV UR36, UR4 ;  /* 0x0000000400241c82 */ /* 0x000fe20008000000 */
[----:B------:R-:W-:Y:S05]  /*2680*/  BRA.U !UP0, `(.L_x_40) ;  /* 0x0000000108d47547 */ /* 0x000fea000b800000 */
[----:B------:R-:W2:Y:S01]  /*2690*/  LDCU.128 UR16, c[0x0][0xb10] ;  /* 0x00016200ff1077ac */ /* 0x000ea20008000c00 */
[----:B------:R-:W3:Y:S01]  /*26a0*/  LDCU UR12, c[0x0][0xb20] ;  /* 0x00016400ff0c77ac */ /* 0x000ee20008000800 */
[----:B------:R-:W4:Y:S01]  /*26b0*/  LDCU UR20, c[0x0][0xb0c] ;  /* 0x00016180ff1477ac */ /* 0x000f220008000800 */
[----:B------:R-:W1:Y:S01]  /*26c0*/  LDCU.64 UR8, c[0x0][0xb28] ;  /* 0x00016500ff0877ac */ /* 0x000e620008000a00 */
[----:B------:R-:W-:Y:S02]  /*26d0*/  UISETP.NE.AND UP3, UPT, UR42, 0x1, UPT ;  /* 0x000000012a00788c */ /* 0x000fe4000bf65270 */
[----:B--2---:R-:W-:Y:S02]  /*26e0*/  UIMAD.WIDE.U32 UR10, UR41, UR19, URZ ;  /* 0x00000013290a72a5 */ /* 0x004fe4000f8e00ff */
[----:B------:R-:W-:Y:S02]  /*26f0*/  UIMAD.WIDE.U32 UR4, UR43, UR16, URZ ;  /* 0x000000102b0472a5 */ /* 0x000fe4000f8e00ff */
[----:B------:R-:W-:-:S02]  /*2700*/  UISETP.NE.AND UP0, UPT, UR18, 0x1, UPT ;  /* 0x000000011200788c */ /* 0x000fc4000bf05270 */
[----:B------:R-:W-:Y:S01]  /*2710*/  UIMAD.WIDE.U32 UR22, UR39, UR19, URZ ;  /* 0x00000013271672a5 */ /* 0x000fe2000f8e00ff */
[----:B------:R-:W-:Y:S02]  /*2720*/  UMOV UR10, UR11 ;  /* 0x0000000b000a7c82 */ /* 0x000fe40008000000 */
[----:B------:R-:W-:Y:S01]  /*2730*/  UMOV UR4, UR5 ;  /* 0x0000000500047c82 */ /* 0x000fe20008000000 */
[----:B---3--:R-:W-:Y:S02]  /*2740*/  USHF.R.U32.HI UR10, URZ, UR12, UR10 ;  /* 0x0000000cff0a7299 */ /* 0x008fe4000801160a */
[----:B----4-:R-:W-:Y:S02]  /*2750*/  UISETP.NE.AND UP2, UPT, UR20, 0x1, UPT ;  /* 0x000000011400788c */ /* 0x010fe4000bf45270 */
[----:B------:R-:W-:Y:S02]  /*2760*/  USHF.R.U32.HI UR4, URZ, UR17, UR4 ;  /* 0x00000011ff047299 */ /* 0x000fe40008011604 */
[----:B------:R-:W-:-:S02]  /*2770*/  USEL UR5, UR41, UR10, !UP0 ;  /* 0x0000000a29057287 */ /* 0x000fc4000c000000 */
[----:B------:R-:W-:Y:S02]  /*2780*/  USEL UR7, UR43, UR4, !UP2 ;  /* 0x000000042b077287 */ /* 0x000fe4000d000000 */
[----:B-1----:R-:W-:Y:S01]  /*2790*/  UIMAD.WIDE.U32 UR10, UR5, UR8, URZ ;  /* 0x00000008050a72a5 */ /* 0x002fe2000f8e00ff */
[----:B------:R-:W-:Y:S01]  /*27a0*/  UMOV UR4, UR23 ;  /* 0x0000001700047c82 */ /* 0x000fe20008000000 */
[----:B------:R-:W-:Y:S02]  /*27b0*/  UIMAD.WIDE.U32 UR14, UR40, UR16, URZ ;  /* 0x00000010280e72a5 */ /* 0x000fe4000f8e00ff */
[----:B------:R-:W-:-:S03]  /*27c0*/  UIMAD.WIDE.U32 UR22, UR7, UR8, URZ ;  /* 0x00000008071672a5 */ /* 0x000fc6000f8e00ff */
[----:B------:R-:W-:Y:S01]  /*27d0*/  UMOV UR10, UR11 ;  /* 0x0000000b000a7c82 */ /* 0x000fe20008000000 */
[----:B------:R-:W-:Y:S02]  /*27e0*/  USHF.R.U32.HI UR4, URZ, UR12, UR4 ;  /* 0x0000000cff047299 */ /* 0x000fe40008011604 */
[----:B------:R-:W-:Y:S01]  /*27f0*/  @UP3 USHF.R.U32.HI UR5, URZ, UR9, UR10 ;  /* 0x00000009ff053299 */ /* 0x000fe2000801160a */
[----:B------:R-:W-:Y:S01]  /*2800*/  UMOV UR14, UR15 ;  /* 0x0000000f000e7c82 */ /* 0x000fe20008000000 */
[----:B------:R-:W-:Y:S01]  /*2810*/  UMOV UR22, UR23 ;  /* 0x0000001700167c82 */ /* 0x000fe20008000000 */
[----:B------:R-:W-:Y:S02]  /*2820*/  USHF.R.U32.HI UR17, URZ, UR17, UR14 ;  /* 0x00000011ff117299 */ /* 0x000fe4000801160e */
[----:B------:R-:W-:Y:S02]  /*2830*/  USEL UR4, UR39, UR4, !UP0 ;  /* 0x0000000427047287 */ /* 0x000fe4000c000000 */
[----:B------:R-:W-:-:S02]  /*2840*/  @UP3 USHF.R.U32.HI UR7, URZ, UR9, UR22 ;  /* 0x00000009ff073299 */ /* 0x000fc40008011616 */
[----:B------:R-:W-:Y:S02]  /*2850*/  UIMAD UR10, UR42, UR5, URZ ;  /* 0x000000052a0a72a4 */ /* 0x000fe4000f8e02ff */
[----:B------:R-:W-:Y:S02]  /*2860*/  USEL UR5, UR40, UR17, !UP2 ;  /* 0x0000001128057287 */ /* 0x000fe4000d000000 */
[----:B------:R-:W-:Y:S02]  /*2870*/  UIMAD UR12, UR42, UR7, URZ ;  /* 0x000000072a0c72a4 */ /* 0x000fe4000f8e02ff */
[----:B------:R-:W-:Y:S02]  /*2880*/  UISETP.GE.AND UP0, UPT, UR4, UR10, UPT ;  /* 0x0000000a0400728c */ /* 0x000fe4000bf06270 */
[----:B------:R-:W-:Y:S02]  /*2890*/  UIMAD.WIDE.U32 UR10, UR4, UR8, URZ ;  /* 0x00000008040a72a5 */ /* 0x000fe4000f8e00ff */
[----:B------:R-:W-:-:S02]  /*28a0*/  UISETP.GE.OR UP0, UPT, UR5, UR12, UP0 ;  /* 0x0000000c0500728c */ /* 0x000fc40008706670 */
        /* <DEDUP_REMOVED lines=19> */
.L_x_40:
[----:B------:R-:W2:Y:S02]  /*29e0*/  LDCU UR4, c[0x0][0xb30] ;  /* 0x00016600ff0477ac */ /* 0x000ea40008000800 */
[----:B--2---:R-:W-:-:S09]  /*29f0*/  UISETP.NE.AND UP0, UPT, UR4, 0x1, UPT ;  /* 0x000000010400788c */ /* 0x004fd2000bf05270 */
[----:B------:R-:W-:Y:S05]  /*2a00*/  BRA.U UP0, `(.L_x_41) ;  /* 0x0000000100447547 */ /* 0x000fea000b800000 */
[----:B------:R-:W2:Y:S01]  /*2a10*/  LDCU.128 UR16, c[0x0][0xb10] ;  /* 0x00016200ff1077ac */ /* 0x000ea20008000c00 */
[----:B------:R-:W3:Y:S01]  /*2a20*/  LDCU UR10, c[0x0][0xb0c] ;  /* 0x00016180ff0a77ac */ /* 0x000ee20008000800 */
[----:B------:R-:W4:Y:S01]  /*2a30*/  LDCU UR7, c[0x0][0xb20] ;  /* 0x00016400ff0777ac */ /* 0x000f220008000800 */
[----:B--2---:R-:W-:Y:S02]  /*2a40*/  UIMAD.WIDE.U32 UR8, UR40, UR16, URZ ;  /* 0x00000010280872a5 */ /* 0x004fe4000f8e00ff */
[----:B------:R-:W-:Y:S02]  /*2a50*/  UIMAD.WIDE.U32 UR4, UR39, UR19, URZ ;  /* 0x00000013270472a5 */ /* 0x000fe4000f8e00ff */
[----:B---3--:R-:W-:Y:S02]  /*2a60*/  UISETP.NE.AND UP2, UPT, UR10, 0x1, UPT ;  /* 0x000000010a00788c */ /* 0x008fe4000bf45270 */
[----:B------:R-:W-:Y:S01]  /*2a70*/  UISETP.NE.AND UP0, UPT, UR18, 0x1, UPT ;  /* 0x000000011200788c */ /* 0x000fe2000bf05270 */
[----:B------:R-:W-:-:S02]  /*2a80*/  UMOV UR8, UR9 ;  /* 0x0000000900087c82 */ /* 0x000fc40008000000 */
[----:B------:R-:W-:Y:S01]  /*2a90*/  UMOV UR4, UR5 ;  /* 0x0000000500047c82 */ /* 0x000fe20008000000 */
[----:B------:R-:W-:Y:S02]  /*2aa0*/  USHF.R.U32.HI UR17, URZ, UR17, UR8 ;  /* 0x00000011ff117299 */ /* 0x000fe40008011608 */
[----:B----4-:R-:W-:Y:S02]  /*2ab0*/  USHF.R.U32.HI UR4, URZ, UR7, UR4 ;  /* 0x00000007ff047299 */ /* 0x010fe40008011604 */
[----:B------:R-:W-:Y:S02]  /*2ac0*/  USEL UR5, UR40, UR17, !UP2 ;  /* 0x0000001128057287 */ /* 0x000fe4000d000000 */
[----:B------:R-:W-:-:S04]  /*2ad0*/  USEL UR4, UR39, UR4, !UP0 ;  /* 0x0000000427047287 */ /* 0x000fc8000c000000 */
[----:B------:R-:W-:Y:S02]  /*2ae0*/  UIADD3 UR7, UPT, UPT, UR5, -UR4, URZ ;  /* 0x8000000405077290 */ /* 0x000fe4000fffe0ff */
[----:B------:R-:W-:Y:S02]  /*2af0*/  UIADD3 UR4, UPT, UPT, -UR5, UR4, URZ ;  /* 0x0000000405047290 */ /* 0x000fe4000fffe1ff */
[----:B------:R-:W-:Y:S02]  /*2b00*/  UIMAD UR39, UR7, UR18, UR39 ;  /* 0x00000012072772a4 */ /* 0x000fe4000f8e0227 */
[----:B------:R-:W-:-:S12]  /*2b10*/  UIMAD UR40, UR4, UR10, UR40 ;  /* 0x0000000a042872a4 */ /* 0x000fd8000f8e0228 */
.L_x_41:
[----:B------:R-:W-:Y:S01]  /*2b20*/  VIADD R11, R11, 0x1 ;  /* 0x000000010b0b7836 */ /* 0x000fe20000000000 */
[----:B------:R-:W-:Y:S01]  /*2b30*/  PLOP3.LUT P1, PT, PT, PT, PT, 0x80, 0x8 ;  /* 0x000000000008781c */ /* 0x000fe20003f2f070 */
[----:B------:R-:W-:Y:S02]  /*2b40*/  UIADD3 UR16, UPT, UPT, UR40, UR59, URZ ;  /* 0x0000003b28107290 */ /* 0x000fe4000fffe0ff */
[----:B------:R-:W-:Y:S01]  /*2b50*/  UIADD3 UR20, UPT, UPT, UR39, UR60, URZ ;  /* 0x0000003c27147290 */ /* 0x000fe2000fffe0ff */
[----:B------:R-:W-:-:S04]  /*2b60*/  ISETP.NE.AND P0, PT, R11, 0x2, PT ;  /* 0x000000020b00780c */ /* 0x000fc80003f05270 */
[----:B------:R-:W-:Y:S02]  /*2b70*/  SEL R3, RZ, 0x1, P0 ;  /* 0x00000001ff037807 */ /* 0x000fe40000000000 */
[----:B------:R-:W-:Y:S02]  /*2b80*/  SEL R11, R11, RZ, P0 ;  /* 0x000000ff0b0b7207 */ /* 0x000fe40000000000 */
[----:B------:R-:W-:Y:S01]  /*2b90*/  LOP3.LUT R10, R10, R3, RZ, 0x3c, !PT ;  /* 0x000000030a0a7212 */ /* 0x000fe200078e3cff */
[----:B------:R-:W-:Y:S06]  /*2ba0*/  BRA.U UP1, `(.L_x_42) ;  /* 0xfffffff101447547 */ /* 0x000fec000b83ffff */
[----:B------:R-:W-:Y:S01]  /*2bb0*/  UIADD3 UR13, UPT, UPT, UR13, 0x40, URZ ;  /* 0x000000400d0d7890 */ /* 0x000fe2000fffe0ff */
[----:B------:R-:W-:-:S03]  /*2bc0*/  SHF.L.U32 R3, R12, 0x1f, RZ ;  /* 0x0000001f0c037819 */ /* 0x000fc600000006ff */
[----:B------:R-:W-:-:S09]  /*2bd0*/  ULEA UR4, UR6, UR13, 0x3 ;  /* 0x0000000d06047291 */ /* 0x000fd2000f8e18ff */
[----:B------:R-:W2:Y:S02]  /*2be0*/  SYNCS.PHASECHK.TRANS64.TRYWAIT P0, [UR4], R3 ;  /* 0x00000003ff0075a7 */ /* 0x000ea40008001104 */
[----:B--2---:R-:W-:Y:S05]  /*2bf0*/  @!P0 BRA `(.L_x_43) ;  /* 0x00000068004c8947 */ /* 0x004fea0003800000 */
.L_x_133:
[----:B------:R-:W-:-:S04]  /*2c00*/  UIADD3 UR4, UPT, UPT, UR6, 0x1, URZ ;  /* 0x0000000106047890 */ /* 0x000fc8000fffe0ff */
[----:B------:R-:W-:-:S04]  /*2c10*/  UISETP.NE.AND UP0, UPT, UR4, 0x8, UPT ;  /* 0x000000080400788c */ /* 0x000fc8000bf05270 */
[----:B------:R-:W-:Y:S02]  /*2c20*/  USEL UR6, URZ, 0x1, UP0 ;  /* 0x00000001ff067887 */ /* 0x000fe40008000000 */
[----:B------:R-:W-:-:S04]  /*2c30*/  USEL UR4, UR4, URZ, UP0 ;  /* 0x000000ff04047287 */ /* 0x000fc80008000000 */
[----:B------:R-:W-:Y:S01]  /*2c40*/  ULEA UR5, UR4, UR13, 0x3 ;  /* 0x0000000d04057291 */ /* 0x000fe2000f8e18ff */
[----:B------:R-:W-:-:S04]  /*2c50*/  LOP3.LUT R2, R12, UR6, RZ, 0x3c, !PT ;  /* 0x000000060c027c12 */ /* 0x000fc8000f8e3cff */
[----:B-1----:R-:W-:-:S04]  /*2c60*/  SHF.L.U32 R3, R2, 0x1f, RZ ;  /* 0x0000001f02037819 */ /* 0x002fc800000006ff */
[----:B------:R-:W1:Y:S02]  /*2c70*/  SYNCS.PHASECHK.TRANS64.TRYWAIT P0, [UR5], R3 ;  /* 0x00000003ff0075a7 */ /* 0x000e640008001105 */
[----:B-1----:R-:W-:Y:S05]  /*2c80*/  @!P0 BRA `(.L_x_44) ;  /* 0x0000006800408947 */ /* 0x002fea0003800000 */
.L_x_135:
        /* <DEDUP_REMOVED lines=9> */
.L_x_137:
        /* <DEDUP_REMOVED lines=9> */
.L_x_139:
        /* <DEDUP_REMOVED lines=9> */
.L_x_141:
        /* <DEDUP_REMOVED lines=9> */
.L_x_143:
        /* <DEDUP_REMOVED lines=9> */
.L_x_145:
[----:B------:R-:W-:-:S04]  /*2f60*/  UIADD3 UR4, UPT, UPT, UR4, 0x1, URZ ;  /* 0x0000000104047890 */ /* 0x000fc8000fffe0ff */
[----:B------:R-:W-:-:S04]  /*2f70*/  UISETP.NE.AND UP0, UPT, UR4, 0x8, UPT ;  /* 0x000000080400788c */ /* 0x000fc8000bf05270 */
[----:B------:R-:W-:Y:S02]  /*2f80*/  USEL UR5, URZ, 0x1, UP0 ;  /* 0x00000001ff057887 */ /* 0x000fe40008000000 */
[----:B------:R-:W-:-:S04]  /*2f90*/  USEL UR4, UR4, URZ, UP0 ;  /* 0x000000ff04047287 */ /* 0x000fc80008000000 */
[----:B------:R-:W-:Y:S01]  /*2fa0*/  ULEA UR4, UR4, UR13, 0x3 ;  /* 0x0000000d04047291 */ /* 0x000fe2000f8e18ff */
[----:B-1----:R-:W-:-:S04]  /*2fb0*/  LOP3.LUT R3, R2, UR5, RZ, 0x3c, !PT ;  /* 0x0000000502037c12 */ /* 0x002fc8000f8e3cff */
[----:B------:R-:W-:Y:S01]  /*2fc0*/  SHF.L.U32 R3, R3, 0x1f, RZ ;  /* 0x0000001f03037819 */ /* 0x000fe200000006ff */
[----:B------:R-:W-:-:S07]  /*2fd0*/  IMAD.U32 R0, RZ, RZ, UR4 ;  /* 0x00000004ff007e24 */ /* 0x000fce000f8e00ff */
.L_x_50:
[----:B-1----:R1:W2:Y:S02]  /*2fe0*/  SYNCS.PHASECHK.TRANS64.TRYWAIT P0, [R0+URZ], R3 ;  /* 0x00000003000075a7 */ /* 0x0022a400080011ff */
[----:B--2---:R-:W-:Y:S05]  /*2ff0*/  @!P0 NANOSLEEP.SYNCS 0x989680 ;  /* 0x009896800000895d */ /* 0x004fea0003900000 */
[----:B------:R-:W2:Y:S02]  /*3000*/  @!P0 SYNCS.PHASECHK.TRANS64 P0, [R0+URZ], R3 ;  /* 0x00000003000085a7 */ /* 0x000ea400080010ff */
[----:B--2---:R-:W-:Y:S05]  /*3010*/  @P0 EXIT ;  /* 0x000000000000094d */ /* 0x004fea0003800000 */
[----:B------:R-:W-:Y:S05]  /*3020*/  BRA `(.L_x_50) ;  /* 0xfffffffc00ec7947 */ /* 0x000fea000383ffff */
.L_x_22:
[----:B------:R-:W-:-:S04]  /*3030*/  UISETP.NE.AND UP0, UPT, UR50, URZ, UPT ;  /* 0x000000ff3200728c */ /* 0x000fc8000bf05270 */
[----:B------:R-:W-:-:S09]  /*3040*/  UISETP.NE.OR UP0, UPT, UR21, 0x1, UP0 ;  /* 0x000000011500788c */ /* 0x000fd20008705670 */
[----:B------:R-:W-:Y:S05]  /*3050*/  BRA.U UP0, `(.L_x_51) ;  /* 0x0000000500487547 */ /* 0x000fea000b800000 */
[----:B------:R-:W-:Y:S01]  /*3060*/  ISETP.GE.U32.AND P2, PT, R0, 0x10, PT ;  /* 0x000000100000780c */ /* 0x000fe20003f46070 */
[----:B------:R-:W-:Y:S01]  /*3070*/  IMAD.MOV.U32 R12, RZ, RZ, 0x1 ;  /* 0x00000001ff0c7424 */ /* 0x000fe200078e00ff */
[----:B------:R-:W-:Y:S02]  /*3080*/  CS2R R10, SRZ ;  /* 0x00000000000a7805 */ /* 0x000fe4000001ff00 */
[----:B------:R-:W-:Y:S01]  /*3090*/  CS2R R8, SRZ ;  /* 0x0000000000087805 */ /* 0x000fe2000001ff00 */
[----:B------:R-:W-:Y:S01]  /*30a0*/  UMOV UR4, 0x400 ;  /* 0x0000040000047882 */ /* 0x000fe20000000000 */
[----:B------:R-:W-:Y:S01]  /*30b0*/  UMOV UR5, URZ ;  /* 0x000000ff00057c82 */ /* 0x000fe20008000000 */
[----:B------:R-:W-:-:S12]  /*30c0*/  ULEA UR6, UR50, UR4, 0x18 ;  /* 0x0000000432067291 */ /* 0x000fd8000f8ec0ff */
.L_x_55:
[----:B------:R-:W-:Y:S02]  /*30d0*/  LEA R2, R8, UR6, 0x3 ;  /* 0x0000000608027c11 */ /* 0x000fe4000f8e18ff */
[----:B------:R-:W-:-:S03]  /*30e0*/  SHF.L.U32 R5, R9, 0x1f, RZ ;  /* 0x0000001f09057819 */ /* 0x000fc600000006ff */
[----:B------:R-:W-:Y:S01]  /*30f0*/  VIADD R4, R2, 0x120 ;  /* 0x0000012002047836 */ /* 0x000fe20000000000 */
[----:B------:R-:W1:Y:S02]  /*3100*/  SYNCS.PHASECHK.TRANS64.TRYWAIT P0, [R2+URZ+0x110], R5 ;  /* 0x00011005020075a7 */ /* 0x000e6400080011ff */
[----:B-1----:R-:W-:Y:S05]  /*3110*/  @!P0 BRA `(.L_x_52) ;  /* 0x0000006400ac8947 */ /* 0x002fea0003800000 */
.L_x_146:
[----:B------:R-:W-:Y:S01]  /*3120*/  ULEA UR4, UR5, UR6, 0x3 ;  /* 0x0000000605047291 */ /* 0x000fe2000f8e18ff */
[----:B------:R-:W-:Y:S02]  /*3130*/  PRMT R4, RZ, 0x654, R4 ;  /* 0x00000654ff047816 */ /* 0x000fe40000000004 */
[----:B-1----:R-:W-:Y:S01]  /*3140*/  SHF.L.U32 R5, R12, 0x1f, RZ ;  /* 0x0000001f0c057819 */ /* 0x002fe200000006ff */
[----:B------:R-:W-:Y:S01]  /*3150*/  UIADD3 UR7, UPT, UPT, UR4, 0xb0, URZ ;  /* 0x000000b004077890 */ /* 0x000fe2000fffe0ff */
[----:B------:R1:W-:Y:S05]  /*3160*/  SYNCS.ARRIVE.TRANS64.RED.A1T0 RZ, [R4+URZ], RZ ;  /* 0x000000ff04ff79a7 */ /* 0x0003ea00081004ff */
[----:B------:R-:W-:Y:S01]  /*3170*/  IMAD.U32 R7, RZ, RZ, UR7 ;  /* 0x00000007ff077e24 */ /* 0x000fe2000f8e00ff */
[----:B------:R-:W2:Y:S04]  /*3180*/  SYNCS.PHASECHK.TRANS64.TRYWAIT P0, [UR4+0xc0], R5 ;  /* 0x0000c005ff0075a7 */ /* 0x000ea80008001104 */
[----:B------:R-:W-:Y:S01]  /*3190*/  PRMT R6, R0, 0x654, R7 ;  /* 0x0000065400067816 */ /* 0x000fe20000000007 */
[----:B-1----:R-:W-:Y:S01]  /*31a0*/  @!P2 IMAD.MOV.U32 R4, RZ, RZ, 0x10 ;  /* 0x00000010ff04a424 */ /* 0x002fe200078e00ff */
[----:B--2---:R-:W-:Y:S06]  /*31b0*/  @!P0 BRA `(.L_x_53) ;  /* 0x0000006400988947 */ /* 0x004fec0003800000 */
.L_x_148:
[----:B------:R-:W-:Y:S01]  /*31c0*/  ULEA UR8, UR5, UR6, 0x4 ;  /* 0x0000000605087291 */ /* 0x000fe2000f8e20ff */
[----:B------:R-:W-:Y:S01]  /*31d0*/  SEL R3, R6, R3, !P2 ;  /* 0x0000000306037207 */ /* 0x000fe20005000000 */
[----:B------:R-:W-:Y:S01]  /*31e0*/  UIADD3 UR9, UPT, UPT, UR4, 0xb0, URZ ;  /* 0x000000b004097890 */ /* 0x000fe2000fffe0ff */
[----:B-1----:R-:W-:Y:S01]  /*31f0*/  LEA R2, R11, UR6, 0x3 ;  /* 0x000000060b027c11 */ /* 0x002fe2000f8e18ff */
[----:B------:R-:W-:Y:S01]  /*3200*/  UIADD3 UR8, UPT, UPT, UR8, 0x140, URZ ;  /* 0x0000014008087890 */ /* 0x000fe2000fffe0ff */
[----:B------:R-:W-:Y:S01]  /*3210*/  SHF.L.U32 R5, R10, 0x1f, RZ ;  /* 0x0000001f0a057819 */ /* 0x000fe200000006ff */
[----:B------:R1:W-:Y:S01]  /*3220*/  @!P2 SYNCS.ARRIVE.TRANS64.RED RZ, [R3+URZ], R4 ;  /* 0x0000000403ffa9a7 */ /* 0x0003e200080004ff */
[----:B------:R-:W-:Y:S01]  /*3230*/  UIADD3 UR4, UPT, UPT, UR5, 0x1, URZ ;  /* 0x0000000105047890 */ /* 0x000fe2000fffe0ff */
[----:B------:R-:W-:-:S03]  /*3240*/  VIADD R8, R8, 0x1 ;  /* 0x0000000108087836 */ /* 0x000fc60000000000 */
[----:B------:R-:W-:Y:S02]  /*3250*/  UISETP.NE.AND UP0, UPT, UR4, 0x2, UPT ;  /* 0x000000020400788c */ /* 0x000fe4000bf05270 */
[----:B------:R-:W-:Y:S06]  /*3260*/  UGETNEXTWORKID.BROADCAST [UR8], [UR9] ;  /* 0x00000000080073ca */ /* 0x000fec0008000100 */
[----:B------:R-:W-:Y:S01]  /*3270*/  USEL UR7, URZ, 0x1, UP0 ;  /* 0x00000001ff077887 */ /* 0x000fe20008000000 */
[----:B------:R-:W-:Y:S01]  /*3280*/  ISETP.NE.AND P0, PT, R8, 0x2, PT ;  /* 0x000000020800780c */ /* 0x000fe20003f05270 */
[----:B------:R-:W-:Y:S01]  /*3290*/  USEL UR5, UR4, URZ, UP0 ;  /* 0x000000ff04057287 */ /* 0x000fe20008000000 */
[----:B------:R-:W2:Y:S03]  /*32a0*/  SYNCS.PHASECHK.TRANS64.TRYWAIT P1, [R2+URZ+0xb0], R5 ;  /* 0x0000b005020075a7 */ /* 0x000ea600080211ff */
[----:B------:R-:W-:Y:S01]  /*32b0*/  LOP3.LUT R12, R12, UR7, RZ, 0x3c, !PT ;  /* 0x000000070c0c7c12 */ /* 0x000fe2000f8e3cff */
[----:B-12---:R-:W-:Y:S07]  /*32c0*/  @!P1 BRA `(.L_x_54) ;  /* 0x00000064006c9947 */ /* 0x006fee0003800000 */
.L_x_149:
[C---:B------:R-:W-:Y:S01]  /*32d0*/  LEA R4, R11.reuse, UR6, 0x4 ;  /* 0x000000060b047c11 */ /* 0x040fe2000f8e20ff */
[----:B-1----:R-:W-:Y:S01]  /*32e0*/  VIADD R2, R2, 0xc0 ;  /* 0x000000c002027836 */ /* 0x002fe20000000000 */
[----:B------:R-:W-:Y:S01]  /*32f0*/  SEL R8, R8, RZ, P0 ;  /* 0x000000ff08087207 */ /* 0x000fe20000000000 */
[----:B------:R-:W-:-:S03]  /*3300*/  VIADD R11, R11, 0x1 ;  /* 0x000000010b0b7836 */ /* 0x000fc60000000000 */
[----:B------:R-:W1:Y:S01]  /*3310*/  LDS.128 R4, [R4+0x140] ;  /* 0x0001400004047984 */ /* 0x000e620000000c00 */
[----:B------:R-:W-:Y:S02]  /*3320*/  PRMT R2, RZ, 0x654, R2 ;  /* 0x00000654ff027816 */ /* 0x000fe40000000002 */
[C---:B------:R-:W-:Y:S01]  /*3330*/  ISETP.NE.AND P1, PT, R11.reuse, 0x2, PT ;  /* 0x000000020b00780c */ /* 0x040fe20003f25270 */
[----:B------:R-:W-:Y:S01]  /*3340*/  @!PT LDS RZ, [RZ] ;  /* 0x00000000fffff984 */ /* 0x000fe20000000800 */
[----:B------:R-:W-:Y:S01]  /*3350*/  @!PT LDS RZ, [RZ] ;  /* 0x00000000fffff984 */ /* 0x000fe20000000800 */
[----:B------:R-:W-:Y:S01]  /*3360*/  @!PT LDS RZ, [RZ] ;  /* 0x00000000fffff984 */ /* 0x000fe20000000800 */
[----:B------:R-:W-:Y:S01]  /*3370*/  @!PT LDS RZ, [RZ] ;  /* 0x00000000fffff984 */ /* 0x000fe20000000800 */
[----:B------:R2:W-:Y:S06]  /*3380*/  MEMBAR.ALL.CTA ;  /* 0x0000000000007992 */ /* 0x0005ec0000008000 */
[----:B--2---:R-:W2:Y:S01]  /*3390*/  FENCE.VIEW.ASYNC.S ;  /* 0x00000000000073c6 */ /* 0x004ea20000000000 */
[----:B------:R-:W-:Y:S01]  /*33a0*/  SEL R11, R11, RZ, P1 ;  /* 0x000000ff0b0b7207 */ /* 0x000fe20000800000 */
[----:B--2---:R2:W-:Y:S01]  /*33b0*/  SYNCS.ARRIVE.TRANS64.RED.A1T0 RZ, [R2+URZ], RZ ;  /* 0x000000ff02ff79a7 */ /* 0x0045e200081004ff */
[----:B-1----:R-:W-:-:S02]  /*33c0*/  LOP3.LUT P3, RZ, R6, 0x1, RZ, 0xc0, !PT ;  /* 0x0000000106ff7812 */ /* 0x002fc4000786c0ff */
[----:B------:R-:W-:-:S04]  /*33d0*/  SEL R5, RZ, 0x1, P1 ;  /* 0x00000001ff057807 */ /* 0x000fc80000800000 */
[----:B------:R-:W-:Y:S02]  /*33e0*/  LOP3.LUT R10, R10, R5, RZ, 0x3c, !PT ;  /* 0x000000050a0a7212 */ /* 0x000fe400078e3cff */
[----:B--2---:R-:W-:-:S04]  /*33f0*/  SEL R2, RZ, 0x1, P0 ;  /* 0x00000001ff027807 */ /* 0x004fc80000000000 */
[----:B------:R-:W-:Y:S01]  /*3400*/  LOP3.LUT R9, R9, R2, RZ, 0x3c, !PT ;  /* 0x0000000209097212 */ /* 0x000fe200078e3cff */
[----:B------:R-:W-:Y:S06]  /*3410*/  @P3 BRA `(.L_x_55) ;  /* 0xfffffffc002c3947 */ /* 0x000fec000383ffff */
[----:B------:R-:W-:Y:S01]  /*3420*/  ULEA UR4, UR5, UR6, 0x3 ;  /* 0x0000000605047291 */ /* 0x000fe2000f8e18ff */
[----:B------:R-:W-:-:S08]  /*3430*/  SHF.L.U32 R3, R12, 0x1f, RZ ;  /* 0x0000001f0c037819 */ /* 0x000fd000000006ff */
[----:B------:R-:W1:Y:S02]  /*3440*/  SYNCS.PHASECHK.TRANS64 P0, [UR4+0xc0], R3 ;  /* 0x0000c003ff0075a7 */ /* 0x000e640008001004 */
[----:B-1----:R-:W-:Y:S05]  /*3450*/  @P0 BRA `(.L_x_56) ;  /* 0x0000000000080947 */ /* 0x002fea0003800000 */
[----:B------:R-:W1:Y:S02]  /*3460*/  SYNCS.PHASECHK.TRANS64.TRYWAIT P0, [UR4+0xc0], R3 ;  /* 0x0000c003ff0075a7 */ /* 0x000e640008001104 */
[----:B-1----:R-:W-:Y:S05]  /*3470*/  @!P0 BRA `(.L_x_57) ;  /* 0x0000006400148947 */ /* 0x002fea0003800000 */
.L_x_56:
[----:B------:R-:W-:-:S04]  /*3480*/  UIADD3 UR7, UPT, UPT, UR5, 0x1, URZ ;  /* 0x0000000105077890 */ /* 0x000fc8000fffe0ff */
[----:B------:R-:W-:-:S04]  /*3490*/  UISETP.NE.AND UP0, UPT, UR7, 0x2, UPT ;  /* 0x000000020700788c */ /* 0x000fc8000bf05270 */
[----:B------:R-:W-:Y:S02]  /*34a0*/  USEL UR8, URZ, 0x1, UP0 ;  /* 0x00000001ff087887 */ /* 0x000fe40008000000 */
[----:B------:R-:W-:-:S04]  /*34b0*/  USEL UR7, UR7, URZ, UP0 ;  /* 0x000000ff07077287 */ /* 0x000fc80008000000 */
[----:B------:R-:W-:Y:S01]  /*34c0*/  ULEA UR7, UR7, UR6, 0x3 ;  /* 0x0000000607077291 */ /* 0x000fe2000f8e18ff */
[----:B-1----:R-:W-:-:S04]  /*34d0*/  LOP3.LUT R3, R12, UR8, RZ, 0x3c, !PT ;  /* 0x000000080c037c12 */ /* 0x002fc8000f8e3cff */
[----:B------:R-:W-:-:S04]  /*34e0*/  SHF.L.U32 R0, R3, 0x1f, RZ ;  /* 0x0000001f03007819 */ /* 0x000fc800000006ff */
[----:B------:R-:W1:Y:S02]  /*34f0*/  SYNCS.PHASECHK.TRANS64 P0, [UR7+0xc0], R0 ;  /* 0x0000c000ff0075a7 */ /* 0x000e640008001007 */
[----:B-1----:R-:W-:Y:S05]  /*3500*/  @P0 EXIT ;  /* 0x000000000000094d */ /* 0x002fea0003800000 */
[----:B------:R-:W-:Y:S02]  /*3510*/  SHF.L.U32 R3, R3, 0x1f, RZ ;  /* 0x0000001f03037819 */ /* 0x000fe400000006ff */
[----:B------:R-:W-:-:S07]  /*3520*/  MOV R0, UR7 ;  /* 0x0000000700007c02 */ /* 0x000fce0008000f00 */
.L_x_58:
[----:B-1----:R1:W2:Y:S02]  /*3530*/  SYNCS.PHASECHK.TRANS64.TRYWAIT P0, [R0+URZ+0xc0], R3 ;  /* 0x0000c003000075a7 */ /* 0x0022a400080011ff */
[----:B--2---:R-:W-:Y:S05]  /*3540*/  @!P0 NANOSLEEP.SYNCS 0x989680 ;  /* 0x009896800000895d */ /* 0x004fea0003900000 */
[----:B------:R-:W2:Y:S02]  /*3550*/  @!P0 SYNCS.PHASECHK.TRANS64 P0, [R0+URZ+0xc0], R3 ;  /* 0x0000c003000085a7 */ /* 0x000ea400080010ff */
[----:B--2---:R-:W-:Y:S05]  /*3560*/  @P0 EXIT ;  /* 0x000000000000094d */ /* 0x004fea0003800000 */
[----:B------:R-:W-:Y:S05]  /*3570*/  BRA `(.L_x_58) ;  /* 0xfffffffc00ec7947 */ /* 0x000fea000383ffff */
.L_x_51:
[----:B------:R-:W-:Y:S05]  /*3580*/  BRA.U UP4, `(.L_x_59) ;  /* 0x0000001104d87547 */ /* 0x000fea000b800000 */
[----:B------:R-:W-:Y:S01]  /*3590*/  UMOV UR4, 0x40 ;  /* 0x0000004000047882 */ /* 0x000fe20000000000 */
[----:B------:R-:W-:Y:S01]  /*35a0*/  NOP ;  /* 0x0000000000007918 */ /* 0x000fe20000000000 */
[----:B------:R-:W-:Y:S01]  /*35b0*/  ULEA UR5, UR50, UR4, 0x18 ;  /* 0x0000000432057291 */ /* 0x000fe2000f8ec0ff */
[----:B------:R-:W-:Y:S02]  /*35c0*/  UMOV UR6, 0x400 ;  /* 0x0000040000067882 */ /* 0x000fe40000000000 */
[----:B------:R-:W-:-:S06]  /*35d0*/  ULEA UR6, UR50, UR6, 0x18 ;  /* 0x0000000632067291 */ /* 0x000fcc000f8ec0ff */
[----:B------:R-:W1:Y:S02]  /*35e0*/  LDS.U8 R0, [UR5+0x1c] ;  /* 0x00001c05ff007984 */ /* 0x000e640008000000 */
[----:B-1----:R-:W-:-:S13]  /*35f0*/  ISETP.NE.AND P0, PT, R0, RZ, PT ;  /* 0x000000ff0000720c */ /* 0x002fda0003f05270 */
[----:B------:R-:W-:Y:S05]  /*3600*/  @P0 BRA `(.L_x_60) ;  /* 0x0000000400080947 */ /* 0x000fea0003800000 */
[----:B------:R-:W-:Y:S02]  /*3610*/  UISETP.NE.U32.AND UP1, UPT, UR46, 0x1, UPT ;  /* 0x000000012e00788c */ /* 0x000fe4000bf25070 */
[----:B------:R-:W-:-:S07]  /*3620*/  UIADD3 UR7, UPT, UPT, UR5, 0x8, URZ ;  /* 0x0000000805077890 */ /* 0x000fce000fffe0ff */
[----:B------:R-:W-:Y:S05]  /*3630*/  BRA.U !UP1, `(.L_x_61) ;  /* 0x00000001099c7547 */ /* 0x000fea000b800000 */
[----:B------:R-:W-:Y:S01]  /*3640*/  ELECT P0, URZ, PT ;  /* 0x0000000000ff782f */ /* 0x000fe20003800000 */
[----:B------:R-:W-:-:S12]  /*3650*/  BSSY B0, `(.L_x_61) ;  /* 0x0000025000007945 */ /* 0x000fd80003800000 */
[----:B------:R-:W-:Y:S05]  /*3660*/  @!P0 BRA `(.L_x_62) ;  /* 0x00000000008c8947 */ /* 0x000fea0003800000 */
[----:B------:R-:W-:-:S05]  /*3670*/  UMOV UR4, 0x10 ;  /* 0x0000001000047882 */ /* 0x000fca0000000000 */
[----:B------:R-:W-:Y:S04]  /*3680*/  DEPBAR.LE SB1, 0x36 ;  /* 0x00009d800000791a */ /* 0x000fe80000000000 */
[----:B------:R-:W1:Y:S02]  /*3690*/  UTCATOMSWS.2CTA.FIND_AND_SET.ALIGN UP0, UR4, UR4 ;  /* 0x00000004000475e3 */ /* 0x000e640008200800 */
[----:B-1----:R-:W-:Y:S01]  /*36a0*/  MOV R11, UR4 ;  /* 0x00000004000b7c02 */ /* 0x002fe20008000f00 */
[----:B------:R-:W-:Y:S06]  /*36b0*/  BRA.U UP0, `(.L_x_63) ;  /* 0x0000000100187547 */ /* 0x000fec000b800000 */
.L_x_64:
[----:B------:R-:W-:Y:S05]  /*36c0*/  NANOSLEEP 0x64 ;  /* 0x000000640000795d */ /* 0x000fea0003800000 */
[----:B------:R-:W-:-:S05]  /*36d0*/  UMOV UR4, 0x10 ;  /* 0x0000001000047882 */ /* 0x000fca0000000000 */
[----:B------:R-:W-:Y:S04]  /*36e0*/  DEPBAR.LE SB1, 0x36 ;  /* 0x00009d800000791a */ /* 0x000fe80000000000 */
[----:B------:R-:W1:Y:S02]  /*36f0*/  UTCATOMSWS.2CTA.FIND_AND_SET.ALIGN UP0, UR4, UR4 ;  /* 0x00000004000475e3 */ /* 0x000e640008200800 */
[----:B-1----:R-:W-:Y:S01]  /*3700*/  MOV R11, UR4 ;  /* 0x00000004000b7c02 */ /* 0x002fe20008000f00 */
[----:B------:R-:W-:Y:S05]  /*3710*/  BRA.U !UP0, `(.L_x_64) ;  /* 0xfffffffd08e87547 */ /* 0x000fea000b83ffff */
.L_x_63:
[----:B------:R-:W1:Y:S01]  /*3720*/  LDS R7, [UR5+0x10] ;  /* 0x00001005ff077984 */ /* 0x000e620008000800 */
[----:B------:R-:W-:Y:S01]  /*3730*/  IMAD.U32 R5, RZ, RZ, UR6 ;  /* 0x00000006ff057e24 */ /* 0x000fe2000f8e00ff */
[----:B------:R-:W-:-:S03]  /*3740*/  MOV R4, UR45 ;  /* 0x0000002d00047c02 */ /* 0x000fc60008000f00 */
[----:B------:R-:W-:Y:S01]  /*3750*/  VIADD R5, R5, 0x160 ;  /* 0x0000016005057836 */ /* 0x000fe20000000000 */
[----:B-1----:R-:W-:-:S04]  /*3760*/  SHF.L.U32 R7, R7, 0x1f, RZ ;  /* 0x0000001f07077819 */ /* 0x002fc800000006ff */
[----:B------:R-:W1:Y:S02]  /*3770*/  SYNCS.PHASECHK.TRANS64.TRYWAIT P0, [UR5+0x8], R7 ;  /* 0x00000807ff0075a7 */ /* 0x000e640008001105 */
[----:B-1----:R-:W-:Y:S05]  /*3780*/  @P0 BRA `(.L_x_65) ;  /* 0x0000000000080947 */ /* 0x002fea0003800000 */
[----:B------:R-:W1:Y:S02]  /*3790*/  SYNCS.PHASECHK.TRANS64.TRYWAIT P0, [UR5+0x8], R7 ;  /* 0x00000807ff0075a7 */ /* 0x000e640008001105 */
[----:B-1----:R-:W-:Y:S05]  /*37a0*/  @!P0 BRA `(.L_x_66) ;  /* 0x0000006000608947 */ /* 0x002fea0003800000 */
.L_x_65:
[----:B-1----:R-:W-:Y:S01]  /*37b0*/  HFMA2 R0, -RZ, RZ, 0, 5.9604644775390625e-08 ;  /* 0x00000001ff007431 */ /* 0x002fe200000001ff */
[----:B------:R-:W-:Y:S01]  /*37c0*/  UPRMT UR4, UR45, 0x654, UR7 ;  /* 0x000006542d047896 */ /* 0x000fe20008000007 */
[----:B------:R-:W-:Y:S01]  /*37d0*/  IMAD.MOV.U32 R8, RZ, RZ, 0xffff ;  /* 0x0000ffffff087424 */ /* 0x000fe200078e00ff */
[----:B------:R-:W-:Y:S01]  /*37e0*/  PRMT R4, R4, 0x654, R5 ;  /* 0x0000065404047816 */ /* 0x000fe20000000005 */
[----:B------:R-:W-:Y:S02]  /*37f0*/  IMAD.MOV.U32 R6, RZ, RZ, 0x4 ;  /* 0x00000004ff067424 */ /* 0x000fe400078e00ff */
[----:B------:R-:W-:Y:S01]  /*3800*/  IMAD.SHL.U32 R9, R11, 0x20, RZ ;  /* 0x000000200b097824 */ /* 0x000fe200078e00ff */
[----:B------:R-:W-:Y:S02]  /*3810*/  MOV R5, UR4 ;  /* 0x0000000400057c02 */ /* 0x000fe40008000f00 */
[-C--:B------:R-:W-:Y:S01]  /*3820*/  SHF.L.U32 R8, R8, R11.reuse, RZ ;  /* 0x0000000b08087219 */ /* 0x080fe200000006ff */
[----:B------:R1:W-:Y:S01]  /*3830*/  SYNCS.ARRIVE.TRANS64.RED RZ, [UR4], R6 ;  /* 0x00000006ffff79a7 */ /* 0x0003e20008000404 */
[----:B------:R-:W-:Y:S01]  /*3840*/  SHF.L.U32 R7, R0, R11, RZ ;  /* 0x0000000b00077219 */ /* 0x000fe200000006ff */
[----:B------:R1:W-:Y:S04]  /*3850*/  STS [UR6+0x160], R9 ;  /* 0x00016009ff007988 */ /* 0x0003e80008000806 */
[----:B------:R1:W-:Y:S04]  /*3860*/  STAS [R4.64], R11 ;  /* 0x0000000b04007dbd */ /* 0x0003e8000c0008ff */
[----:B------:R1:W-:Y:S04]  /*3870*/  ATOMS.OR RZ, [UR5+0x14], R8 ;  /* 0x00001408ffff798c */ /* 0x0003e8000b000005 */
[----:B------:R1:W-:Y:S04]  /*3880*/  ATOMS.OR RZ, [UR5+0x18], R7 ;  /* 0x00001807ffff798c */ /* 0x0003e8000b000005 */
[----:B------:R1:W-:Y:S02]  /*3890*/  ATOMS.XOR RZ, [UR5+0x10], R0 ;  /* 0x00001000ffff798c */ /* 0x0003e4000b800005 */
.L_x_62:
[----:B------:R-:W-:Y:S05]  /*38a0*/  BSYNC B0 ;  /* 0x0000000000007941 */ /* 0x000fea0003800000 */
.L_x_61:
[----:B------:R-:W-:Y:S05]  /*38b0*/  BRA.U UP1, `(.L_x_67) ;  /* 0x00000001016c7547 */ /* 0x000fea000b800000 */
[----:B------:R-:W-:-:S03]  /*38c0*/  UMOV UR4, 0xffffffff ;  /* 0xffffffff00047882 */ /* 0x000fc60000000000 */
[----:B------:R-:W-:Y:S05]  /*38d0*/  BRA.DIV UR4, `(.L_x_68) ;  /* 0x00000062042c7947 */ /* 0x000fea000b800000 */
[----:B------:R-:W-:-:S13]  /*38e0*/  ELECT P0, URZ, PT ;  /* 0x0000000000ff782f */ /* 0x000fda0003800000 */
.L_x_153:
[----:B------:R-:W-:Y:S05]  /*38f0*/  @!P0 BRA `(.L_x_67) ;  /* 0x00000000005c8947 */ /* 0x000fea0003800000 */
[----:B-1----:R-:W1:Y:S02]  /*3900*/  LDS R5, [UR5+0x10] ;  /* 0x00001005ff057984 */ /* 0x002e640008000800 */
[----:B-1----:R-:W-:-:S04]  /*3910*/  SHF.L.U32 R5, R5, 0x1f, RZ ;  /* 0x0000001f05057819 */ /* 0x002fc800000006ff */
[----:B------:R-:W1:Y:S02]  /*3920*/  SYNCS.PHASECHK.TRANS64.TRYWAIT P0, [UR5+0x8], R5 ;  /* 0x00000805ff0075a7 */ /* 0x000e640008001105 */
[----:B-1----:R-:W-:Y:S05]  /*3930*/  @P0 BRA `(.L_x_69) ;  /* 0x0000000000080947 */ /* 0x002fea0003800000 */
[----:B------:R-:W1:Y:S02]  /*3940*/  SYNCS.PHASECHK.TRANS64.TRYWAIT P0, [UR5+0x8], R5 ;  /* 0x00000805ff0075a7 */ /* 0x000e640008001105 */
[----:B-1----:R-:W-:Y:S05]  /*3950*/  @!P0 BRA `(.L_x_70) ;  /* 0x0000006000308947 */ /* 0x002fea0003800000 */
.L_x_69:
[----:B------:R-:W2:Y:S01]  /*3960*/  LDS R7, [UR6+0x160] ;  /* 0x00016006ff077984 */ /* 0x000ea20008000800 */
[----:B-1----:R-:W-:Y:S02]  /*3970*/  HFMA2 R0, -RZ, RZ, 0, 5.9604644775390625e-08 ;  /* 0x00000001ff007431 */ /* 0x002fe400000001ff */
[----:B------:R-:W-:Y:S01]  /*3980*/  IMAD.MOV.U32 R4, RZ, RZ, 0xffff ;  /* 0x0000ffffff047424 */ /* 0x000fe200078e00ff */
[----:B------:R-:W-:Y:S01]  /*3990*/  UPRMT UR4, UR45, 0x654, UR7 ;  /* 0x000006542d047896 */ /* 0x000fe20008000007 */
[----:B--2---:R-:W-:-:S03]  /*39a0*/  IMAD.SHL.U32 R5, R7, 0x20, RZ ;  /* 0x0000002007057824 */ /* 0x004fc600078e00ff */
[-C--:B------:R-:W-:Y:S02]  /*39b0*/  SHF.L.U32 R4, R4, R7.reuse, RZ ;  /* 0x0000000704047219 */ /* 0x080fe400000006ff */
[----:B------:R-:W-:Y:S01]  /*39c0*/  SHF.L.U32 R7, R0, R7, RZ ;  /* 0x0000000700077219 */ /* 0x000fe200000006ff */
[----:B------:R2:W-:Y:S04]  /*39d0*/  STS [UR6+0x160], R5 ;  /* 0x00016005ff007988 */ /* 0x0005e80008000806 */
[----:B------:R2:W-:Y:S04]  /*39e0*/  ATOMS.OR RZ, [UR5+0x14], R4 ;  /* 0x00001404ffff798c */ /* 0x0005e8000b000005 */
[----:B------:R2:W-:Y:S01]  /*39f0*/  ATOMS.OR RZ, [UR5+0x18], R7 ;  /* 0x00001807ffff798c */ /* 0x0005e2000b000005 */
[----:B------:R-:W-:Y:S03]  /*3a00*/  SYNCS.ARRIVE.TRANS64.RED.A1T0 RZ, [UR4], RZ ;  /* 0x000000ffffff79a7 */ /* 0x000fe60008100404 */
[----:B------:R2:W-:Y:S01]  /*3a10*/  ATOMS.XOR RZ, [UR5+0x10], R0 ;  /* 0x00001000ffff798c */ /* 0x0005e2000b800005 */
[----:B------:R-:W-:Y:S05]  /*3a20*/  BRA `(.L_x_67) ;  /* 0x0000000000107947 */ /* 0x000fea0003800000 */
.L_x_60:
[----:B------:R-:W-:Y:S02]  /*3a30*/  MOV R0, 0xffffffff ;  /* 0xffffffff00007802 */ /* 0x000fe40000000f00 */
[----:B------:R-:W-:-:S03]  /*3a40*/  MOV R4, 0x3a70 ;  /* 0x00003a7000047802 */ /* 0x000fc60000000f00 */
[----:B------:R1:W-:Y:S04]  /*3a50*/  STS [UR6+0x160], R0 ;  /* 0x00016000ff007988 */ /* 0x0003e80008000806 */
[----:B-1---5:R-:W-:Y:S05]  /*3a60*/  CALL.REL.NOINC `($__internal_1_$__cuda_sm10x_tcgen05_guardrail_trap_phase_invalid_during_alloc) ;  /* 0x0000006400787944 */ /* 0x022fea0003c00000 */
.L_x_67:
[----:B------:R-:W-:Y:S05]  /*3a70*/  WARPSYNC.ALL ;  /* 0x0000000000007948 */ /* 0x000fea0003800000 */
[----:B------:R-:W3:Y:S01]  /*3a80*/  S2UR UR4, SR_CgaCtaId ;  /* 0x00000000000479c3 */ /* 0x000ee20000008800 */
[----:B------:R-:W-:Y:S01]  /*3a90*/  UMOV UR26, 0x400 ;  /* 0x00000400001a7882 */ /* 0x000fe20000000000 */
[----:B------:R-:W-:-:S06]  /*3aa0*/  NOP ;  /* 0x0000000000007918 */ /* 0x000fcc0000000000 */
[----:B------:R-:W-:Y:S06]  /*3ab0*/  BAR.ARV 0x6, 0xa0 ;  /* 0x0182800000007b1d */ /* 0x000fec0000002000 */
[----:B------:R-:W4:Y:S01]  /*3ac0*/  LDCU UR6, c[0x0][0x38c] ;  /* 0x00007180ff0677ac */ /* 0x000f220008000800 */
[----:B------:R-:W-:Y:S01]  /*3ad0*/  LOP3.LUT R3, R3, 0xffff, RZ, 0xc0, !PT ;  /* 0x0000ffff03037812 */ /* 0x000fe200078ec0ff */
[----:B-1----:R-:W-:Y:S01]  /*3ae0*/  IMAD.MOV.U32 R9, RZ, RZ, 0x1 ;  /* 0x00000001ff097424 */ /* 0x002fe200078e00ff */
[----:B------:R-:W-:Y:S01]  /*3af0*/  LOP3.LUT R2, R2, 0xffff, RZ, 0xc0, !PT ;  /* 0x0000ffff02027812 */ /* 0x000fe200078ec0ff */
[----:B------:R-:W-:Y:S01]  /*3b00*/  IMAD.MOV.U32 R8, RZ, RZ, RZ ;  /* 0x000000ffff087224 */ /* 0x000fe200078e00ff */
[----:B------:R-:W-:Y:S01]  /*3b10*/  R2UR UR28, R3 ;  /* 0x00000000031c72ca */ /* 0x000fe200000e0000 */
[----:B------:R-:W-:Y:S01]  /*3b20*/  UMOV UR32, URZ ;  /* 0x000000ff00207c82 */ /* 0x000fe20008000000 */
[----:B------:R-:W-:-:S02]  /*3b30*/  R2UR UR42, R2 ;  /* 0x00000000022a72ca */ /* 0x000fc400000e0000 */
[----:B------:R-:W-:Y:S01]  /*3b40*/  CS2R R2, SRZ ;  /* 0x0000000000027805 */ /* 0x000fe2000001ff00 */
[----:B------:R-:W-:Y:S01]  /*3b50*/  UMOV UR23, URZ ;  /* 0x000000ff00177c82 */ /* 0x000fe20008000000 */
[----:B---3--:R-:W-:Y:S01]  /*3b60*/  ULEA UR26, UR4, UR26, 0x18 ;  /* 0x0000001a041a7291 */ /* 0x008fe2000f8ec0ff */
[----:B------:R-:W-:Y:S01]  /*3b70*/  UMOV UR22, URZ ;  /* 0x000000ff00167c82 */ /* 0x000fe20008000000 */
[----:B------:R-:W-:Y:S02]  /*3b80*/  UISETP.NE.AND UP3, UPT, UR46, URZ, UPT ;  /* 0x000000ff2e00728c */ /* 0x000fe4000bf65270 */
[----:B------:R-:W-:Y:S02]  /*3b90*/  UIADD3 UR5, UPT, UPT, UR26, 0x8400, URZ ;  /* 0x000084001a057890 */ /* 0x000fe4000fffe0ff */
[----:B------:R-:W-:-:S03]  /*3ba0*/  UIADD3 UR4, UPT, UPT, UR26, 0x28400, URZ ;  /* 0x000284001a047890 */ /* 0x000fc6000fffe0ff */
[----:B--2---:R-:W1:Y:S01]  /*3bb0*/  LDS R0, [UR26+0x160] ;  /* 0x0001601aff007984 */ /* 0x004e620008000800 */
[----:B----4-:R-:W-:Y:S02]  /*3bc0*/  UIADD3 UR6, UPT, UPT, UR6, 0x7f, URZ ;  /* 0x0000007f06067890 */ /* 0x010fe4000fffe0ff */
[----:B------:R-:W-:Y:S02]  /*3bd0*/  USHF.R.U32.HI UR5, URZ, 0x4, UR5 ;  /* 0x00000004ff057899 */ /* 0x000fe40008011605 */
[----:B------:R-:W-:Y:S02]  /*3be0*/  USHF.R.S32.HI UR33, URZ, 0x1f, UR6 ;  /* 0x0000001fff217899 */ /* 0x000fe40008011406 */
[----:B------:R-:W-:Y:S02]  /*3bf0*/  USHF.R.U32.HI UR4, URZ, 0x4, UR4 ;  /* 0x00000004ff047899 */ /* 0x000fe40008011604 */
[----:B------:R-:W-:Y:S02]  /*3c00*/  ULEA.HI UR33, UR33, UR6, URZ, 0x7 ;  /* 0x0000000621217291 */ /* 0x000fe4000f8f38ff */
[----:B------:R-:W-:-:S02]  /*3c10*/  ULOP3.LUT UR5, UR5, 0x3fff, URZ, 0xc0, !UPT ;  /* 0x00003fff05057892 */ /* 0x000fc4000f8ec0ff */
[----:B------:R-:W-:Y:S02]  /*3c20*/  USHF.R.S32.HI UR33, URZ, 0x7, UR33 ;  /* 0x00000007ff217899 */ /* 0x000fe40008011421 */
[----:B------:R-:W-:Y:S02]  /*3c30*/  ULOP3.LUT UR30, UR4, 0x3fff, URZ, 0xc0, !UPT ;  /* 0x00003fff041e7892 */ /* 0x000fe4000f8ec0ff */
[----:B------:R-:W-:Y:S01]  /*3c40*/  UISETP.LT.AND UP0, UPT, UR33, 0x1, UPT ;  /* 0x000000012100788c */ /* 0x000fe2000bf01270 */
[----:B------:R-:W-:Y:S01]  /*3c50*/  UMOV UR40, 0x0 ;  /* 0x0000000000287882 */ /* 0x000fe20000000000 */
[----:B------:R-:W-:Y:S01]  /*3c60*/  UMOV UR41, 0x10200010 ;  /* 0x1020001000297882 */ /* 0x000fe20000000000 */
[----:B------:R-:W-:Y:S02]  /*3c70*/  ULOP3.LUT UR29, UR5, 0x10000, URZ, 0xfc, !UPT ;  /* 0x00010000051d7892 */ /* 0x000fe4000f8efcff */
[----:B------:R-:W-:Y:S02]  /*3c80*/  ULOP3.LUT UR30, UR30, 0x10000, URZ, 0xfc, !UPT ;  /* 0x000100001e1e7892 */ /* 0x000fe4000f8efcff */
[----:B------:R-:W-:Y:S01]  /*3c90*/  USEL UR43, UR33, 0x1, !UP0 ;  /* 0x00000001212b7887 */ /* 0x000fe2000c000000 */
[----:B------:R-:W-:Y:S01]  /*3ca0*/  UMOV UR38, 0x0 ;  /* 0x0000000000267882 */ /* 0x000fe20000000000 */
[----:B------:R-:W-:Y:S01]  /*3cb0*/  UMOV UR39, 0x10200010 ;  /* 0x1020001000277882 */ /* 0x000fe20000000000 */
[----:B------:R-:W-:Y:S01]  /*3cc0*/  UMOV UR36, 0x0 ;  /* 0x0000000000247882 */ /* 0x000fe20000000000 */
[----:B------:R-:W-:Y:S01]  /*3cd0*/  UMOV UR37, 0x10200010 ;  /* 0x1020001000257882 */ /* 0x000fe20000000000 */
[----:B------:R-:W-:Y:S01]  /*3ce0*/  UMOV UR34, 0x0 ;  /* 0x0000000000227882 */ /* 0x000fe20000000000 */
[----:B------:R-:W-:Y:S01]  /*3cf0*/  UMOV UR35, 0x10200010 ;  /* 0x1020001000237882 */ /* 0x000fe20000000000 */
[----:B-1----:R-:W-:-:S15]  /*3d00*/  R2UR UR44, R0 ;  /* 0x00000000002c72ca */ /* 0x002fde00000e0000 */
.L_x_78:
[C---:B------:R-:W-:Y:S02]  /*3d10*/  LEA R0, R8.reuse, UR26, 0x3 ;  /* 0x0000001a08007c11 */ /* 0x040fe4000f8e18ff */
[----:B------:R-:W-:Y:S02]  /*3d20*/  SHF.L.U32 R5, R3, 0x1f, RZ ;  /* 0x0000001f03057819 */ /* 0x000fe400000006ff */
[----:B------:R-:W-:Y:S02]  /*3d30*/  LEA R4, R8, UR26, 0x4 ;  /* 0x0000001a08047c11 */ /* 0x000fe4000f8e20ff */
[----:B------:R-:W1:Y:S02]  /*3d40*/  SYNCS.PHASECHK.TRANS64.TRYWAIT P0, [R0+URZ+0xb0], R5 ;  /* 0x0000b005000075a7 */ /* 0x000e6400080011ff */
[----:B-1-3--:R-:W-:Y:S05]  /*3d50*/  @!P0 BRA `(.L_x_71) ;  /* 0x0000005c00488947 */ /* 0x00afea0003800000 */
.L_x_154:
[----:B-1----:R-:W1:Y:S01]  /*3d60*/  LDS.128 R4, [R4+0x140] ;  /* 0x0001400004047984 */ /* 0x002e620000000c00 */
[----:B------:R-:W-:Y:S02]  /*3d70*/  VIADD R0, R0, 0xc0 ;  /* 0x000000c000007836 */ /* 0x000fe40000000000 */
[----:B------:R-:W-:Y:S01]  /*3d80*/  VIADD R8, R8, 0x1 ;  /* 0x0000000108087836 */ /* 0x000fe20000000000 */
[----:B------:R-:W-:Y:S01]  /*3d90*/  @!PT LDS RZ, [RZ] ;  /* 0x00000000fffff984 */ /* 0x000fe20000000800 */
[----:B------:R-:W-:Y:S01]  /*3da0*/  @!PT LDS RZ, [RZ] ;  /* 0x00000000fffff984 */ /* 0x000fe20000000800 */
[----:B------:R-:W-:Y:S01]  /*3db0*/  @!PT LDS RZ, [RZ] ;  /* 0x00000000fffff984 */ /* 0x000fe20000000800 */
[----:B------:R-:W-:Y:S01]  /*3dc0*/  @!PT LDS RZ, [RZ] ;  /* 0x00000000fffff984 */ /* 0x000fe20000000800 */
[----:B------:R2:W-:Y:S06]  /*3dd0*/  MEMBAR.ALL.CTA ;  /* 0x0000000000007992 */ /* 0x0005ec0000008000 */
[----:B--2---:R-:W2:Y:S01]  /*3de0*/  FENCE.VIEW.ASYNC.S ;  /* 0x00000000000073c6 */ /* 0x004ea20000000000 */
[----:B------:R-:W-:-:S04]  /*3df0*/  PRMT R0, RZ, 0x654, R0 ;  /* 0x00000654ff007816 */ /* 0x000fc80000000000 */
[----:B--2---:R2:W-:Y:S01]  /*3e00*/  SYNCS.ARRIVE.TRANS64.RED.A1T0 RZ, [R0+URZ], RZ ;  /* 0x000000ff00ff79a7 */ /* 0x0045e200081004ff */
[----:B-1----:R-:W-:Y:S01]  /*3e10*/  LOP3.LUT P1, RZ, R6, 0x1, RZ, 0xc0, !PT ;  /* 0x0000000106ff7812 */ /* 0x002fe2000782c0ff */
[----:B--2---:R-:W-:-:S12]  /*3e20*/  BRA.U UP3, `(.L_x_72) ;  /* 0x0000000503087547 */ /* 0x004fd8000b800000 */
[----:B------:R-:W1:Y:S01]  /*3e30*/  LDCU UR4, c[0x0][0x38c] ;  /* 0x00007180ff0477ac */ /* 0x000e620008000800 */
[----:B------:R-:W-:Y:S02]  /*3e40*/  PLOP3.LUT P2, PT, PT, PT, PT, 0x80, 0x8 ;  /* 0x000000000008781c */ /* 0x000fe40003f4f070 */
[----:B------:R-:W-:Y:S01]  /*3e50*/  SHF.L.U32 R5, R9, 0x1f, RZ ;  /* 0x0000001f09057819 */ /* 0x000fe200000006ff */
[----:B------:R-:W-:Y:S02]  /*3e60*/  ULEA UR31, UR32, UR26, 0x3 ;  /* 0x0000001a201f7291 */ /* 0x000fe4000f8e18ff */
[----:B------:R-:W-:Y:S02]  /*3e70*/  ULEA UR11, UR32, UR44, 0x7 ;  /* 0x0000002c200b7291 */ /* 0x000fe4000f8e38ff */
[----:B-1----:R-:W-:-:S06]  /*3e80*/  UISETP.GE.AND UP0, UPT, UR4, 0x1, UPT ;  /* 0x000000010400788c */ /* 0x002fcc000bf06270 */
[----:B------:R-:W-:-:S05]  /*3e90*/  PLOP3.LUT P0, PT, PT, PT, UP0, 0x80, 0x8 ;  /* 0x000000000008781c */ /* 0x000fca0003f0f008 */
[----:B------:R-:W-:-:S08]  /*3ea0*/  @UP0 ULEA UR4, UR23, UR26, 0x3 ;  /* 0x0000001a17040291 */ /* 0x000fd0000f8e18ff */
[----:B------:R-:W-:-:S04]  /*3eb0*/  @P0 SHF.L.U32 R0, R2, 0x1f, RZ ;  /* 0x0000001f02000819 */ /* 0x000fc800000006ff */
[----:B------:R1:W2:Y:S01]  /*3ec0*/  @P0 SYNCS.PHASECHK.TRANS64.TRYWAIT P2, [UR4], R0 ;  /* 0x00000000ff0005a7 */ /* 0x0002a20008041104 */
[----:B------:R-:W3:Y:S02]  /*3ed0*/  SYNCS.PHASECHK.TRANS64.TRYWAIT P0, [UR31+0xf0], R5 ;  /* 0x0000f005ff0075a7 */ /* 0x000ee4000800111f */
[----:B-123--:R-:W-:Y:S05]  /*3ee0*/  @!P0 BRA `(.L_x_73) ;  /* 0x0000005800f88947 */ /* 0x00efea0003800000 */
.L_x_156:
[----:B------:R-:W-:Y:S01]  /*3ef0*/  UMOV UR27, UR22 ;  /* 0x00000016001b7c82 */ /* 0x000fe20008000000 */
[----:B------:R-:W-:Y:S05]  /*3f00*/  BRA.U !UP0, `(.L_x_74) ;  /* 0x0000000108c07547 */ /* 0x000fea000b800000 */
[----:B------:R-:W-:Y:S02]  /*3f10*/  UIADD3 UR27, UPT, UPT, UR43, UR22, URZ ;  /* 0x000000162b1b7290 */ /* 0x000fe4000fffe0ff */
[----:B------:R-:W-:Y:S01]  /*3f20*/  UPLOP3.LUT UP2, UPT, UPT, UPT, UPT, 0x40, 0x4 ;  /* 0x000000000004789c */ /* 0x000fe20003f4e870 */
[----:B------:R-:W-:Y:S01]  /*3f30*/  UMOV UR24, UR33 ;  /* 0x0000002100187c82 */ /* 0x000fe20008000000 */
[----:B------:R-:W-:-:S09]  /*3f40*/  UMOV UR10, UR23 ;  /* 0x00000017000a7c82 */ /* 0x000fd20008000000 */
.L_x_77:
[----:B--2---:R-:W-:Y:S01]  /*3f50*/  ULEA UR5, UR10, UR26, 0x3 ;  /* 0x0000001a0a057291 */ /* 0x004fe2000f8e18ff */
[----:B---3--:R-:W-:Y:S11]  /*3f60*/  @P2 BRA `(.L_x_75) ;  /* 0x00000000000c2947 */ /* 0x008ff60003800000 */
[----:B-1----:R-:W-:Y:S04]  /*3f70*/  SHF.L.U32 R5, R2, 0x1f, RZ ;  /* 0x0000001f02057819 */ /* 0x002fe800000006ff */
[----:B------:R-:W1:Y:S02]  /*3f80*/  SYNCS.PHASECHK.TRANS64.TRYWAIT P0, [UR5], R5 ;  /* 0x00000005ff0075a7 */ /* 0x000e640008001105 */
[----:B-1----:R-:W-:Y:S05]  /*3f90*/  @!P0 BRA `(.L_x_76) ;  /* 0x0000005800e48947 */ /* 0x002fea0003800000 */
.L_x_75:
[----:B------:R-:W-:Y:S01]  /*3fa0*/  UISETP.NE.AND UP0, UPT, UR24, 0x1, UPT ;  /* 0x000000011800788c */ /* 0x000fe2000bf05270 */
[----:B------:R-:W-:Y:S01]  /*3fb0*/  PLOP3.LUT P2, PT, PT, PT, PT, 0x80, 0x8 ;  /* 0x000000000008781c */ /* 0x000fe20003f4f070 */
[----:B------:R-:W-:Y:S02]  /*3fc0*/  UIADD3 UR4, UPT, UPT, UR10, 0x1, URZ ;  /* 0x000000010a047890 */ /* 0x000fe4000fffe0ff */
[----:B------:R-:W-:Y:S02]  /*3fd0*/  UIADD3 UR25, UPT, UPT, UR5, 0x40, URZ ;  /* 0x0000004005197890 */ /* 0x000fe4000fffe0ff */
[----:B------:R-:W-:Y:S01]  /*3fe0*/  UISETP.NE.AND UP1, UPT, UR4, 0x8, UPT ;  /* 0x000000080400788c */ /* 0x000fe2000bf25270 */
[----:B------:R-:W-:Y:S01]  /*3ff0*/  PLOP3.LUT P0, PT, PT, PT, UP0, 0x80, 0x8 ;  /* 0x000000000008781c */ /* 0x000fe20003f0f008 */
[----:B------:R-:W-:Y:S02]  /*4000*/  UIADD3 UR22, UPT, UPT, UR22, 0x1, URZ ;  /* 0x0000000116167890 */ /* 0x000fe4000fffe0ff */
[----:B------:R-:W-:Y:S02]  /*4010*/  USEL UR6, URZ, 0x1, UP1 ;  /* 0x00000001ff067887 */ /* 0x000fe40008800000 */
[----:B------:R-:W-:Y:S02]  /*4020*/  USEL UR23, UR4, URZ, UP1 ;  /* 0x000000ff04177287 */ /* 0x000fe40008800000 */
[----:B------:R-:W-:Y:S02]  /*4030*/  UIADD3 UR24, UPT, UPT, UR24, -0x1, URZ ;  /* 0xffffffff18187890 */ /* 0x000fe4000fffe0ff */
[----:B------:R-:W-:Y:S01]  /*4040*/  @UP0 ULEA UR4, UR23, UR26, 0x3 ;  /* 0x0000001a17040291 */ /* 0x000fe2000f8e18ff */
[----:B------:R-:W-:Y:S01]  /*4050*/  LOP3.LUT R2, R2, UR6, RZ, 0x3c, !PT ;  /* 0x0000000602027c12 */ /* 0x000fe2000f8e3cff */
[----:B------:R-:W-:Y:S02]  /*4060*/  ULEA UR6, UR10, UR30, 0x9 ;  /* 0x0000001e0a067291 */ /* 0x000fe4000f8e48ff */
[----:B------:R-:W-:Y:S01]  /*4070*/  UISETP.NE.AND UP0, UPT, UR22, UR27, UPT ;  /* 0x0000001b1600728c */ /* 0x000fe2000bf05270 */
[----:B-1----:R-:W-:Y:S01]  /*4080*/  @P0 SHF.L.U32 R0, R2, 0x1f, RZ ;  /* 0x0000001f02000819 */ /* 0x002fe200000006ff */
[----:B------:R-:W-:Y:S02]  /*4090*/  UIADD3 UR20, UPT, UPT, UR6, 0x2, URZ ;  /* 0x0000000206147890 */ /* 0x000fe4000fffe0ff */
[----:B------:R-:W-:Y:S01]  /*40a0*/  UIADD3 UR16, UPT, UPT, UR6, 0x4, URZ ;  /* 0x0000000406107890 */ /* 0x000fe2000fffe0ff */
[----:B------:R2:W3:Y:S01]  /*40b0*/  @P0 SYNCS.PHASECHK.TRANS64.TRYWAIT P2, [UR4], R0 ;  /* 0x00000000ff0005a7 */ /* 0x0004e20008041104 */
[----:B------:R-:W-:Y:S02]  /*40c0*/  ULEA UR4, UR10, UR29, 0xa ;  /* 0x0000001d0a047291 */ /* 0x000fe4000f8e50ff */
[----:B------:R-:W-:Y:S02]  /*40d0*/  UIADD3 UR12, UPT, UPT, UR6, 0x6, URZ ;  /* 0x00000006060c7890 */ /* 0x000fe4000fffe0ff */
[----:B------:R-:W-:Y:S02]  /*40e0*/  UIADD3 UR18, UPT, UPT, UR4, 0x2, URZ ;  /* 0x0000000204127890 */ /* 0x000fe4000fffe0ff */
[----:B------:R-:W-:Y:S02]  /*40f0*/  UIADD3 UR14, UPT, UPT, UR4, 0x4, URZ ;  /* 0x00000004040e7890 */ /* 0x000fe4000fffe0ff */
[----:B------:R-:W-:Y:S01]  /*4100*/  UIADD3 UR8, UPT, UPT, UR4, 0x6, URZ ;  /* 0x0000000604087890 */ /* 0x000fe2000fffe0ff */
[----:B------:R-:W-:Y:S01]  /*4110*/  UMOV UR7, 0x40004040 ;  /* 0x4000404000077882 */ /* 0x000fe20000000000 */
[----:B------:R-:W-:Y:S01]  /*4120*/  UMOV UR5, 0x40004040 ;  /* 0x4000404000057882 */ /* 0x000fe20000000000 */
[----:B------:R-:W-:Y:S01]  /*4130*/  UMOV UR21, 0x40004040 ;  /* 0x4000404000157882 */ /* 0x000fe20000000000 */
[----:B------:R2:W-:Y:S01]  /*4140*/  UTCQMMA.2CTA gdesc[UR4], gdesc[UR6], tmem[UR11], tmem[UR40], idesc[UR41], UP2 ;  /* 0x00ff2806040075ea */ /* 0x0005e2000920030b */
[----:B------:R-:W-:Y:S01]  /*4150*/  UPLOP3.LUT UP2, UPT, UPT, UPT, UPT, 0x80, 0x8 ;  /* 0x000000000008789c */ /* 0x000fe20003f4f070 */
[----:B------:R-:W-:Y:S01]  /*4160*/  UMOV UR19, 0x40004040 ;  /* 0x4000404000137882 */ /* 0x000fe20000000000 */
[----:B------:R-:W-:Y:S01]  /*4170*/  UMOV UR17, 0x40004040 ;  /* 0x4000404000117882 */ /* 0x000fe20000000000 */
[----:B------:R2:W-:Y:S01]  /*4180*/  UTCQMMA.2CTA gdesc[UR18], gdesc[UR20], tmem[UR11], tmem[UR38], idesc[UR39], UPT ;  /* 0x00ff2614120075ea */ /* 0x0005e2000ba0030b */
[----:B------:R-:W-:Y:S01]  /*4190*/  UMOV UR15, 0x40004040 ;  /* 0x40004040000f7882 */ /* 0x000fe20000000000 */
[----:B------:R-:W-:Y:S01]  /*41a0*/  UMOV UR13, 0x40004040 ;  /* 0x40004040000d7882 */ /* 0x000fe20000000000 */
[----:B------:R-:W-:Y:S01]  /*41b0*/  UMOV UR9, 0x40004040 ;  /* 0x4000404000097882 */ /* 0x000fe20000000000 */
[----:B------:R2:W-:Y:S01]  /*41c0*/  UTCQMMA.2CTA gdesc[UR14], gdesc[UR16], tmem[UR11], tmem[UR36], idesc[UR37], UPT ;  /* 0x00ff24100e0075ea */ /* 0x0005e2000ba0030b */
[----:B------:R2:W-:Y:S01]  /*41d0*/  UTCQMMA.2CTA gdesc[UR8], gdesc[UR12], tmem[UR11], tmem[UR34], idesc[UR35], UPT ;  /* 0x00ff220c080075ea */ /* 0x0005e2000ba0030b */
[----:B------:R2:W-:Y:S01]  /*41e0*/  UTCBAR.2CTA.MULTICAST [UR25], URZ, UR28 ;  /* 0x000000ff190073e9 */ /* 0x0005e2000820081c */
[----:B------:R-:W-:Y:S01]  /*41f0*/  UMOV UR10, UR23 ;  /* 0x00000017000a7c82 */ /* 0x000fe20008000000 */
[----:B------:R-:W-:Y:S05]  /*4200*/  BRA.U UP0, `(.L_x_77) ;  /* 0xfffffffd00507547 */ /* 0x000fea000b83ffff */
.L_x_74:
[----:B--2---:R-:W-:Y:S01]  /*4210*/  UIADD3 UR4, UPT, UPT, UR31, 0xd0, URZ ;  /* 0x000000d01f047890 */ /* 0x004fe2000fffe0ff */
[----:B------:R-:W-:-:S08]  /*4220*/  UMOV UR22, UR27 ;  /* 0x0000001b00167c82 */ /* 0x000fd00008000000 */
[----:B------:R2:W-:Y:S01]  /*4230*/  UTCBAR.2CTA.MULTICAST [UR4], URZ, UR42 ;  /* 0x000000ff040073e9 */ /* 0x0005e2000820082a */
[----:B------:R-:W-:Y:S02]  /*4240*/  NOP ;  /* 0x0000000000007918 */ /* 0x000fe40000000000 */
.L_x_72:
[----:B--2---:R-:W-:Y:S01]  /*4250*/  UIADD3 UR4, UPT, UPT, UR32, 0x1, URZ ;  /* 0x0000000120047890 */ /* 0x004fe2000fffe0ff */
[----:B------:R-:W-:-:S03]  /*4260*/  ISETP.NE.AND P0, PT, R8, 0x2, PT ;  /* 0x000000020800780c */ /* 0x000fc60003f05270 */
[----:B------:R-:W-:Y:S01]  /*4270*/  UISETP.NE.AND UP0, UPT, UR4, 0x4, UPT ;  /* 0x000000040400788c */ /* 0x000fe2000bf05270 */
[----:B-1----:R-:W-:Y:S02]  /*4280*/  SEL R0, RZ, 0x1, P0 ;  /* 0x00000001ff007807 */ /* 0x002fe40000000000 */
[----:B------:R-:W-:Y:S01]  /*4290*/  SEL R8, R8, RZ, P0 ;  /* 0x000000ff08087207 */ /* 0x000fe20000000000 */
[----:B------:R-:W-:Y:S01]  /*42a0*/  USEL UR5, URZ, 0x1, UP0 ;  /* 0x00000001ff057887 */ /* 0x000fe20008000000 */
[----:B------:R-:W-:Y:S01]  /*42b0*/  LOP3.LUT R3, R3, R0, RZ, 0x3c, !PT ;  /* 0x0000000003037212 */ /* 0x000fe200078e3cff */
[----:B------:R-:W-:-:S04]  /*42c0*/  USEL UR32, UR4, URZ, UP0 ;  /* 0x000000ff04207287 */ /* 0x000fc80008000000 */
[----:B------:R-:W-:Y:S01]  /*42d0*/  LOP3.LUT R9, R9, UR5, RZ, 0x3c, !PT ;  /* 0x0000000509097c12 */ /* 0x000fe2000f8e3cff */
[----:B------:R-:W-:Y:S07]  /*42e0*/  @P1 BRA `(.L_x_78) ;  /* 0xfffffff800881947 */ /* 0x000fee000383ffff */
[----:B------:R-:W1:Y:S01]  /*42f0*/  S2UR UR8, SR_CgaCtaId ;  /* 0x00000000000879c3 */ /* 0x000e620000008800 */
[----:B------:R-:W-:Y:S01]  /*4300*/  ELECT P0, URZ, PT ;  /* 0x0000000000ff782f */ /* 0x000fe20003800000 */
[----:B------:R-:W-:Y:S01]  /*4310*/  HFMA2 R0, -RZ, RZ, 0, 5.9604644775390625e-08 ;  /* 0x00000001ff007431 */ /* 0x000fe200000001ff */
[----:B------:R-:W-:-:S05]  /*4320*/  UMOV UR4, 0x40 ;  /* 0x0000004000047882 */ /* 0x000fca0000000000 */
[----:B------:R-:W-:Y:S01]  /*4330*/  UVIRTCOUNT.DEALLOC.SMPOOL 0x80 ;  /* 0x000000800000784c */ /* 0x000fe20000000000 */
[----:B------:R-:W-:Y:S02]  /*4340*/  UISETP.NE.AND UP1, UPT, UR46, URZ, UPT ;  /* 0x000000ff2e00728c */ /* 0x000fe4000bf25270 */
[----:B-1----:R-:W-:-:S09]  /*4350*/  ULEA UR8, UR8, UR4, 0x18 ;  /* 0x0000000408087291 */ /* 0x002fd2000f8ec0ff */
[----:B------:R1:W-:Y:S01]  /*4360*/  @P0 STS.U8 [UR8+0x1c], R0 ;  /* 0x00001c00ff000988 */ /* 0x0003e20008000008 */
[----:B------:R-:W-:Y:S05]  /*4370*/  BRA.U UP1, `(.L_x_79) ;  /* 0x0000000101a07547 */ /* 0x000fea000b800000 */
[----:B------:R-:W-:Y:S01]  /*4380*/  UIADD3 UR7, UPT, UPT, UR26, 0xf0, URZ ;  /* 0x000000f01a077890 */ /* 0x000fe2000fffe0ff */
[----:B------:R-:W-:-:S03]  /*4390*/  SHF.L.U32 R3, R9, 0x1f, RZ ;  /* 0x0000001f09037819 */ /* 0x000fc600000006ff */
[----:B------:R-:W-:-:S09]  /*43a0*/  ULEA UR4, UR32, UR7, 0x3 ;  /* 0x0000000720047291 */ /* 0x000fd2000f8e18ff */
[----:B------:R-:W2:Y:S02]  /*43b0*/  SYNCS.PHASECHK.TRANS64.TRYWAIT P0, [UR4], R3 ;  /* 0x00000003ff0075a7 */ /* 0x000ea40008001104 */
[----:B--2---:R-:W-:Y:S05]  /*43c0*/  @!P0 BRA `(.L_x_80) ;  /* 0x0000005400f08947 */ /* 0x004fea0003800000 */
.L_x_159:
        /* <DEDUP_REMOVED lines=9> */
.L_x_161:
        /* <DEDUP_REMOVED lines=9> */
.L_x_163:
[----:B------:R-:W-:-:S04]  /*44f0*/  UIADD3 UR4, UPT, UPT, UR4, 0x1, URZ ;  /* 0x0000000104047890 */ /* 0x000fc8000fffe0ff */
[----:B------:R-:W-:-:S04]  /*4500*/  UISETP.NE.AND UP0, UPT, UR4, 0x4, UPT ;  /* 0x000000040400788c */ /* 0x000fc8000bf05270 */
[----:B------:R-:W-:Y:S02]  /*4510*/  USEL UR5, URZ, 0x1, UP0 ;  /* 0x00000001ff057887 */ /* 0x000fe40008000000 */
[----:B------:R-:W-:-:S04]  /*4520*/  USEL UR4, UR4, URZ, UP0 ;  /* 0x000000ff04047287 */ /* 0x000fc80008000000 */
[----:B------:R-:W-:Y:S01]  /*4530*/  ULEA UR4, UR4, UR7, 0x3 ;  /* 0x0000000704047291 */ /* 0x000fe2000f8e18ff */
[----:B-1----:R-:W-:-:S04]  /*4540*/  LOP3.LUT R3, R2, UR5, RZ, 0x3c, !PT ;  /* 0x0000000502037c12 */ /* 0x002fc8000f8e3cff */
[----:B------:R-:W-:Y:S01]  /*4550*/  SHF.L.U32 R3, R3, 0x1f, RZ ;  /* 0x0000001f03037819 */ /* 0x000fe200000006ff */
[----:B------:R-:W-:-:S04]  /*4560*/  IMAD.U32 R0, RZ, RZ, UR4 ;  /* 0x00000004ff007e24 */ /* 0x000fc8000f8e00ff */
[----:B------:R1:W2:Y:S03]  /*4570*/  SYNCS.PHASECHK.TRANS64.TRYWAIT P0, [R0+URZ], R3 ;  /* 0x00000003000075a7 */ /* 0x0002a600080011ff */
[----:B--2---:R-:W-:Y:S05]  /*4580*/  @!P0 NANOSLEEP.SYNCS 0x989680 ;  /* 0x009896800000895d */ /* 0x004fea0003900000 */
[----:B------:R-:W2:Y:S02]  /*4590*/  @!P0 SYNCS.PHASECHK.TRANS64 P0, [R0+URZ], R3 ;  /* 0x00000003000085a7 */ /* 0x000ea400080010ff */
[----:B--2---:R-:W-:Y:S05]  /*45a0*/  @P0 BRA `(.L_x_83) ;  /* 0x0000000000200947 */ /* 0x004fea0003800000 */
.L_x_84:
[----:B--2---:R2:W4:Y:S02]  /*45b0*/  SYNCS.PHASECHK.TRANS64.TRYWAIT P0, [R0+URZ], R3 ;  /* 0x00000003000075a7 */ /* 0x00452400080011ff */
[----:B----4-:R-:W-:Y:S05]  /*45c0*/  @!P0 NANOSLEEP.SYNCS 0x989680 ;  /* 0x009896800000895d */ /* 0x010fea0003900000 */
[----:B------:R-:W4:Y:S02]  /*45d0*/  @!P0 SYNCS.PHASECHK.TRANS64 P0, [R0+URZ], R3 ;  /* 0x00000003000085a7 */ /* 0x000f2400080010ff */
[----:B----4-:R-:W-:Y:S05]  /*45e0*/  @!P0 BRA `(.L_x_84) ;  /* 0xfffffffc00f08947 */ /* 0x010fea000383ffff */
[----:B------:R-:W-:Y:S05]  /*45f0*/  BRA `(.L_x_83) ;  /* 0x00000000000c7947 */ /* 0x000fea0003800000 */
.L_x_79:
[----:B------:R-:W-:-:S04]  /*4600*/  UIADD3 UR4, UPT, UPT, UR26, 0x130, URZ ;  /* 0x000001301a047890 */ /* 0x000fc8000fffe0ff */
[----:B------:R-:W-:-:S09]  /*4610*/  UPRMT UR4, UR45, 0x654, UR4 ;  /* 0x000006542d047896 */ /* 0x000fd20008000004 */
[----:B------:R-:W-:Y:S03]  /*4620*/  SYNCS.ARRIVE.TRANS64.RED.A1T0 RZ, [UR4], RZ ;  /* 0x000000ffffff79a7 */ /* 0x000fe60008100404 */
.L_x_83:
[----:B-12---:R-:W-:Y:S01]  /*4630*/  SHF.L.U32 R3, RZ, 0x1f, RZ ;  /* 0x0000001fff037819 */ /* 0x006fe200000006ff */
[----:B------:R-:W-:Y:S01]  /*4640*/  UIADD3 UR4, UPT, UPT, UR26, 0x130, URZ ;  /* 0x000001301a047890 */ /* 0x000fe2000fffe0ff */
[----:B------:R-:W-:Y:S02]  /*4650*/  PLOP3.LUT P0, PT, PT, PT, UP1, 0x80, 0x8 ;  /* 0x000000000008781c */ /* 0x000fe40003f0f018 */
[----:B------:R-:W1:Y:S02]  /*4660*/  SYNCS.PHASECHK.TRANS64.TRYWAIT P1, [UR26+0x130], R3 ;  /* 0x00013003ff0075a7 */ /* 0x000e64000802111a */
[----:B-1----:R-:W-:Y:S09]  /*4670*/  @!P1 BRA `(.L_x_85) ;  /* 0x00000054008c9947 */ /* 0x002ff20003800000 */
.L_x_165:
[----:B------:R-:W-:Y:S01]  /*4680*/  @!UP1 UPRMT UR4, UR45, 0x654, UR4 ;  /* 0x000006542d049896 */ /* 0x000fe20008000004 */
[----:B------:R-:W-:Y:S01]  /*4690*/  UMOV UR5, 0xffff ;  /* 0x0000ffff00057882 */ /* 0x000fe20000000000 */
[----:B------:R-:W-:-:S07]  /*46a0*/  UMOV UR6, 0x1 ;  /* 0x0000000100067882 */ /* 0x000fce0000000000 */
[----:B------:R-:W-:Y:S01]  /*46b0*/  @!P0 SYNCS.ARRIVE.TRANS64.RED.A1T0 RZ, [UR4], RZ ;  /* 0x000000ffffff89a7 */ /* 0x000fe20008100404 */
[----:B------:R-:W-:Y:S01]  /*46c0*/  NOP ;  /* 0x0000000000007918 */ /* 0x000fe20000000000 */
[----:B-1----:R-:W1:Y:S01]  /*46d0*/  LDS R0, [UR8+0x14] ;  /* 0x00001408ff007984 */ /* 0x002e620008000800 */
[----:B------:R-:W-:-:S04]  /*46e0*/  ULOP3.LUT UR4, UR44, 0xffff, URZ, 0xc0, !UPT ;  /* 0x0000ffff2c047892 */ /* 0x000fc8000f8ec0ff */
[----:B------:R-:W-:-:S04]  /*46f0*/  USHF.R.U32.HI UR4, URZ, 0x5, UR4 ;  /* 0x00000005ff047899 */ /* 0x000fc80008011604 */
[----:B------:R-:W-:Y:S02]  /*4700*/  USHF.L.U32 UR5, UR5, UR4, URZ ;  /* 0x0000000405057299 */ /* 0x000fe400080006ff */
[----:B------:R-:W-:-:S04]  /*4710*/  USHF.L.U32 UR4, UR6, UR4, URZ ;  /* 0x0000000406047299 */ /* 0x000fc800080006ff */
[----:B-1----:R-:W-:-:S04]  /*4720*/  LOP3.LUT R0, R0, UR5, RZ, 0xc0, !PT ;  /* 0x0000000500007c12 */ /* 0x002fc8000f8ec0ff */
[----:B------:R-:W-:-:S13]  /*4730*/  ISETP.NE.AND P0, PT, R0, UR5, PT ;  /* 0x0000000500007c0c */ /* 0x000fda000bf05270 */
[----:B------:R-:W-:Y:S05]  /*4740*/  @P0 BRA `(.L_x_86) ;  /* 0x0000000000580947 */ /* 0x000fea0003800000 */
[----:B------:R-:W1:Y:S02]  /*4750*/  LDS R0, [UR8+0x18] ;  /* 0x00001808ff007984 */ /* 0x000e640008000800 */
[----:B-1----:R-:W-:-:S04]  /*4760*/  LOP3.LUT R0, R0, UR4, RZ, 0xc0, !PT ;  /* 0x0000000400007c12 */ /* 0x002fc8000f8ec0ff */
[----:B------:R-:W-:-:S13]  /*4770*/  ISETP.NE.AND P0, PT, R0, UR4, PT ;  /* 0x0000000400007c0c */ /* 0x000fda000bf05270 */
[----:B------:R-:W-:Y:S05]  /*4780*/  @P0 BRA `(.L_x_87) ;  /* 0x00000000003c0947 */ /* 0x000fea0003800000 */
[----:B------:R-:W1:Y:S01]  /*4790*/  S2R R2, SR_LANEID ;  /* 0x0000000000027919 */ /* 0x000e620000000000 */
[----:B------:R-:W-:Y:S01]  /*47a0*/  ULOP3.LUT UR5, URZ, UR5, URZ, 0x33, !UPT ;  /* 0x00000005ff057292 */ /* 0x000fe2000f8e33ff */
[----:B------:R-:W-:Y:S01]  /*47b0*/  LOP3.LUT R4, RZ, UR4, RZ, 0x33, !PT ;  /* 0x00000004ff047c12 */ /* 0x000fe2000f8e33ff */
[----:B------:R-:W-:Y:S02]  /*47c0*/  VOTEU.ANY UR4, UPT, PT ;  /* 0x0000000000047886 */ /* 0x000fe400038e0100 */
[----:B------:R-:W-:Y:S01]  /*47d0*/  UFLO.U32 UR4, UR4 ;  /* 0x00000004000472bd */ /* 0x000fe200080e0000 */
[----:B------:R-:W2:Y:S01]  /*47e0*/  REDUX UR6, R4 ;  /* 0x00000000040673c4 */ /* 0x000ea20000000000 */
[----:B------:R-:W-:-:S06]  /*47f0*/  IMAD.U32 R0, RZ, RZ, UR5 ;  /* 0x00000005ff007e24 */ /* 0x000fcc000f8e00ff */
[----:B------:R4:W-:Y:S01]  /*4800*/  UTCATOMSWS.AND URZ, UR5 ;  /* 0x0000000500ff79e3 */ /* 0x0009e20008000000 */
[----:B------:R-:W3:Y:S01]  /*4810*/  REDUX UR7, R0 ;  /* 0x00000000000773c4 */ /* 0x000ee20000000000 */
[----:B-1----:R-:W-:Y:S01]  /*4820*/  ISETP.EQ.U32.AND P0, PT, R2, UR4, PT ;  /* 0x0000000402007c0c */ /* 0x002fe2000bf02070 */
[----:B--2---:R-:W-:Y:S01]  /*4830*/  IMAD.U32 R2, RZ, RZ, UR6 ;  /* 0x00000006ff027e24 */ /* 0x004fe2000f8e00ff */
[----:B---3--:R-:W-:-:S11]  /*4840*/  MOV R3, UR7 ;  /* 0x0000000700037c02 */ /* 0x008fd60008000f00 */
[----:B------:R4:W-:Y:S04]  /*4850*/  @P0 ATOMS.AND RZ, [UR8+0x14], R3 ;  /* 0x00001403ffff098c */ /* 0x0009e8000a800008 */
[----:B------:R4:W-:Y:S01]  /*4860*/  @P0 ATOMS.AND RZ, [UR8+0x18], R2 ;  /* 0x00001802ffff098c */ /* 0x0009e2000a800008 */
[----:B------:R-:W-:Y:S05]  /*4870*/  BRA `(.L_x_88) ;  /* 0x0000000000147947 */ /* 0x000fea0003800000 */
.L_x_87:
[----:B------:R-:W-:Y:S02]  /*4880*/  MOV R2, 0x48a0 ;  /* 0x000048a000027802 */ /* 0x000fe40000000f00 */
[----:B---3-5:R-:W-:Y:S05]  /*4890*/  CALL.REL.NOINC `($__internal_0_$__cuda_sm10x_tcgen05_guardrail_trap_col_being_dealloced_not_returned_by_alloc) ;  /* 0x0000005400e07944 */ /* 0x028fea0003c00000 */
[----:B------:R-:W-:Y:S05]  /*48a0*/  BRA `(.L_x_88) ;  /* 0x0000000000087947 */ /* 0x000fea0003800000 */
.L_x_86:
[----:B------:R-:W-:Y:S02]  /*48b0*/  MOV R2, 0x48d0 ;  /* 0x000048d000027802 */ /* 0x000fe40000000f00 */
[----:B---3-5:R-:W-:Y:S05]  /*48c0*/  CALL.REL.NOINC `($__internal_2_$__cuda_sm10x_tcgen05_guardrail_trap_unallocated_columns_being_dealloced) ;  /* 0x0000005400ec7944 */ /* 0x028fea0003c00000 */
.L_x_88:
[----:B------:R-:W-:Y:S01]  /*48d0*/  NOP ;  /* 0x0000000000007918 */ /* 0x000fe20000000000 */
[----:B----4-:R-:W-:Y:S05]  /*48e0*/  EXIT ;  /* 0x000000000000794d */ /* 0x010fea0003800000 */
.L_x_59:
[----:B------:R-:W-:-:S09]  /*48f0*/  UISETP.NE.OR UP0, UPT, UR21, 0x3, !UP3 ;  /* 0x000000031500788c */ /* 0x000fd2000df05670 */
[----:B------:R-:W-:Y:S05]  /*4900*/  BRA.U UP0, `(.L_x_89) ;  /* 0x0000000d007c7547 */ /* 0x000fea000b800000 */
[----:B------:R-:W1:Y:S01]  /*4910*/  LDCU UR32, c[0x0][0x370] ;  /* 0x00006e00ff2077ac */ /* 0x000e620008000800 */
[----:B------:R-:W2:Y:S01]  /*4920*/  LDC.64 R16, c[0x0][0x348] ;  /* 0x0000d200ff107b82 */ /* 0x000ea20000000a00 */
[----:B------:R-:W-:Y:S02]  /*4930*/  HFMA2 R13, -RZ, RZ, 0, 0 ;  /* 0x00000000ff0d7431 */ /* 0x000fe400000001ff */
[----:B------:R-:W-:Y:S01]  /*4940*/  IMAD.MOV.U32 R15, RZ, RZ, 0x1 ;  /* 0x00000001ff0f7424 */ /* 0x000fe200078e00ff */
[----:B------:R-:W1:Y:S01]  /*4950*/  LDCU.128 UR28, c[0x0][0xb10] ;  /* 0x00016200ff1c77ac */ /* 0x000e620008000c00 */
[----:B------:R-:W-:Y:S01]  /*4960*/  IMAD.MOV.U32 R14, RZ, RZ, RZ ;  /* 0x000000ffff0e7224 */ /* 0x000fe200078e00ff */
[----:B------:R-:W-:Y:S01]  /*4970*/  MOV R7, 0x2000 ;  /* 0x0000200000077802 */ /* 0x000fe20000000f00 */
[----:B------:R-:W3:Y:S01]  /*4980*/  LDCU UR27, c[0x0][0x374] ;  /* 0x00006e80ff1b77ac */ /* 0x000ee20008000800 */
[----:B------:R-:W4:Y:S01]  /*4990*/  LDC.64 R2, c[0x0][0x888] ;  /* 0x00022200ff027b82 */ /* 0x000f220000000a00 */
[----:B------:R-:W3:Y:S01]  /*49a0*/  LDCU UR15, c[0x0][0xb0c] ;  /* 0x00016180ff0f77ac */ /* 0x000ee20008000800 */
[----:B------:R-:W2:Y:S06]  /*49b0*/  LDCU UR39, c[0x0][0xb20] ;  /* 0x00016400ff2777ac */ /* 0x000eac0008000800 */
[----:B------:R-:W4:Y:S01]  /*49c0*/  LDC.64 R4, c[0x0][0x890] ;  /* 0x00022400ff047b82 */ /* 0x000f220000000a00 */
[----:B------:R-:W2:Y:S01]  /*49d0*/  LDCU UR4, c[0x0][0xb30] ;  /* 0x00016600ff0477ac */ /* 0x000ea20008000800 */
[----:B------:R-:W-:Y:S01]  /*49e0*/  UMOV UR21, 0x400 ;  /* 0x0000040000157882 */ /* 0x000fe20000000000 */
[----:B-1----:R-:W-:-:S02]  /*49f0*/  UIMAD.WIDE.U32 UR6, UR32, UR28, URZ ;  /* 0x0000001c200672a5 */ /* 0x002fc4000f8e00ff */
[----:B---3--:R-:W-:Y:S02]  /*4a00*/  UIMAD.WIDE.U32 UR8, UR27, UR31, URZ ;  /* 0x0000001f1b0872a5 */ /* 0x008fe4000f8e00ff */
[----:B------:R-:W-:Y:S02]  /*4a10*/  ULEA UR21, UR50, UR21, 0x18 ;  /* 0x0000001532157291 */ /* 0x000fe4000f8ec0ff */
[----:B------:R-:W-:Y:S02]  /*4a20*/  UPLOP3.LUT UP3, UPT, UPT, UPT, UPT, 0x40, 0x4 ;  /* 0x000000000004789c */ /* 0x000fe40003f6e870 */
[----:B------:R-:W-:Y:S02]  /*4a30*/  UIADD3 UR33, UPT, UPT, UR21, 0x88, URZ ;  /* 0x0000008815217890 */ /* 0x000fe4000fffe0ff */
[----:B------:R-:W-:Y:S01]  /*4a40*/  UIADD3 UR17, UPT, UPT, UR21, 0x80, URZ ;  /* 0x0000008015117890 */ /* 0x000fe2000fffe0ff */
[----:B------:R-:W-:Y:S01]  /*4a50*/  UMOV UR6, UR7 ;  /* 0x0000000700067c82 */ /* 0x000fe20008000000 */
[----:B------:R-:W-:Y:S01]  /*4a60*/  UMOV UR35, UR9 ;  /* 0x0000000900237c82 */ /* 0x000fe20008000000 */
[----:B------:R-:W-:-:S02]  /*4a70*/  UISETP.GE.AND UP0, UPT, UR42, 0x1, UPT ;  /* 0x000000012a00788c */ /* 0x000fc4000bf06270 */
[----:B------:R-:W-:Y:S01]  /*4a80*/  UISETP.NE.AND UP4, UPT, UR42, 0x1, UPT ;  /* 0x000000012a00788c */ /* 0x000fe2000bf85270 */
[----:B------:R-:W1:Y:S01]  /*4a90*/  LDCU.64 UR22, c[0x0][0xb28] ;  /* 0x00016500ff1677ac */ /* 0x000e620008000a00 */
[----:B------:R-:W-:Y:S02]  /*4aa0*/  UISETP.NE.AND UP6, UPT, UR15, 0x1, UPT ;  /* 0x000000010f00788c */ /* 0x000fe4000bfc5270 */
[----:B------:R-:W-:Y:S02]  /*4ab0*/  UISETP.NE.AND UP5, UPT, UR30, 0x1, UPT ;  /* 0x000000011e00788c */ /* 0x000fe4000bfa5270 */
[----:B------:R-:W-:Y:S02]  /*4ac0*/  UPRMT UR33, UR50, 0x654, UR33 ;  /* 0x0000065432217896 */ /* 0x000fe40008000021 */
[----:B------:R-:W-:Y:S02]  /*4ad0*/  USHF.R.U32.HI UR37, URZ, UR29, UR6 ;  /* 0x0000001dff257299 */ /* 0x000fe40008011606 */
[----:B------:R-:W-:-:S02]  /*4ae0*/  UPRMT UR34, UR50, 0x654, UR17 ;  /* 0x0000065432227896 */ /* 0x000fc40008000011 */
[----:B--2---:R-:W-:Y:S02]  /*4af0*/  USHF.R.U32.HI UR35, URZ, UR39, UR35 ;  /* 0x00000027ff237299 */ /* 0x004fe40008011623 */
[----:B------:R-:W-:-:S11]  /*4b00*/  UISETP.NE.AND UP2, UPT, UR4, 0x1, UPT ;  /* 0x000000010400788c */ /* 0x000fd6000bf45270 */
.L_x_98:
[C---:B------:R-:W-:Y:S02]  /*4b10*/  LEA R12, R14.reuse, UR21, 0x3 ;  /* 0x000000150e0c7c11 */ /* 0x040fe4000f8e18ff */
[----:B------:R-:W-:Y:S02]  /*4b20*/  SHF.L.U32 R9, R13, 0x1f, RZ ;  /* 0x0000001f0d097819 */ /* 0x000fe400000006ff */
[----:B------:R-:W-:Y:S02]  /*4b30*/  LEA R10, R14, UR21, 0x4 ;  /* 0x000000150e0a7c11 */ /* 0x000fe4000f8e20ff */
[----:B--2---:R-:W2:Y:S02]  /*4b40*/  SYNCS.PHASECHK.TRANS64.TRYWAIT P0, [R12+URZ+0xb0], R9 ;  /* 0x0000b0090c0075a7 */ /* 0x004ea400080011ff */
[----:B--2---:R-:W-:Y:S05]  /*4b50*/  @!P0 BRA `(.L_x_90) ;  /* 0x00000050006c8947 */ /* 0x004fea0003800000 */
.L_x_166:
[----:B--2---:R-:W2:Y:S01]  /*4b60*/  LDS.128 R8, [R10+0x140] ;  /* 0x000140000a087984 */ /* 0x004ea20000000c00 */
[----:B------:R-:W-:Y:S01]  /*4b70*/  UISETP.GE.AND UP0, UPT, UR42, 0x1, UPT ;  /* 0x000000012a00788c */ /* 0x000fe2000bf06270 */
[----:B------:R-:W-:Y:S01]  /*4b80*/  @!PT LDS RZ, [RZ] ;  /* 0x00000000fffff984 */ /* 0x000fe20000000800 */
[----:B------:R-:W-:Y:S01]  /*4b90*/  @!PT LDS RZ, [RZ] ;  /* 0x00000000fffff984 */ /* 0x000fe20000000800 */
[----:B------:R-:W-:Y:S01]  /*4ba0*/  @!PT LDS RZ, [RZ] ;  /* 0x00000000fffff984 */ /* 0x000fe20000000800 */
[----:B------:R-:W-:Y:S01]  /*4bb0*/  @!PT LDS RZ, [RZ] ;  /* 0x00000000fffff984 */ /* 0x000fe20000000800 */
[----:B------:R3:W-:Y:S06]  /*4bc0*/  MEMBAR.ALL.CTA ;  /* 0x0000000000007992 */ /* 0x0007ec0000008000 */
[----:B---3--:R-:W3:Y:S01]  /*4bd0*/  FENCE.VIEW.ASYNC.S ;  /* 0x00000000000073c6 */ /* 0x008ee20000000000 */
[----:B--2---:R-:W-:Y:S11]  /*4be0*/  LOP3.LUT P0, RZ, R10, 0x1, RZ, 0xc0, !PT ;  /* 0x000000010aff7812 */ /* 0x004ff6000780c0ff */
[----:B------:R-:W-:Y:S02]  /*4bf0*/  @!UPT UIADD3 URZ, UPT, UPT, URZ, URZ, URZ ;  /* 0x000000fffffff290 */ /* 0x000fe4000fffe0ff */
[----:B---3--:R-:W-:Y:S01]  /*4c00*/  VOTEU.ANY UP1, P0 ;  /* 0x0000000000ff7886 */ /* 0x008fe20000020100 */
[----:B------:R-:W-:Y:S11]  /*4c10*/  PLOP3.LUT P0, PT, PT, PT, UP1, 0x80, 0x8 ;  /* 0x000000000008781c */ /* 0x000ff60003f0f018 */
[----:B------:R-:W-:Y:S02]  /*4c20*/  @!UPT UIADD3 URZ, UPT, UPT, URZ, URZ, URZ ;  /* 0x000000fffffff290 */ /* 0x000fe4000fffe0ff */
[----:B------:R-:W-:Y:S02]  /*4c30*/  @P0 SHF.R.U32.HI R0, RZ, 0x10, R9 ;  /* 0x00000010ff000819 */ /* 0x000fe40000011609 */
[----:B------:R-:W-:Y:S02]  /*4c40*/  @P0 MOV R6, R8 ;  /* 0x0000000800060202 */ /* 0x000fe40000000f00 */
[----:B------:R-:W-:Y:S01]  /*4c50*/  @P0 R2UR UR4, R0 ;  /* 0x00000000000402ca */ /* 0x000fe200000e0000 */
[----:B------:R-:W-:Y:S01]  /*4c60*/  VIADD R0, R12, 0xc0 ;  /* 0x000000c00c007836 */ /* 0x000fe20000000000 */
[----:B------:R-:W-:Y:S02]  /*4c70*/  @P0 LOP3.LUT R8, R9, 0xffff, RZ, 0xc0, !PT ;  /* 0x0000ffff09080812 */ /* 0x000fe400078ec0ff */
[----:B------:R-:W-:Y:S02]  /*4c80*/  @P0 R2UR UR6, R6 ;  /* 0x00000000060602ca */ /* 0x000fe400000e0000 */
[----:B------:R-:W-:Y:S02]  /*4c90*/  PRMT R0, RZ, 0x654, R0 ;  /* 0x00000654ff007816 */ /* 0x000fe40000000000 */
[----:B------:R-:W-:Y:S02]  /*4ca0*/  @P0 R2UR UR5, R8 ;  /* 0x00000000080502ca */ /* 0x000fe400000e0000 */
[----:B------:R2:W-:Y:S03]  /*4cb0*/  SYNCS.ARRIVE.TRANS64.RED.A1T0 RZ, [R0+URZ], RZ ;  /* 0x000000ff00ff79a7 */ /* 0x0005e600081004ff */
[----:B------:R-:W-:Y:S04]  /*4cc0*/  @UP1 UMOV UR26, UR4 ;  /* 0x00000004001a1c82 */ /* 0x000fe80008000000 */
[----:B------:R-:W-:Y:S04]  /*4cd0*/  @UP1 UMOV UR14, UR6 ;  /* 0x00000006000e1c82 */ /* 0x000fe80008000000 */
[----:B------:R-:W-:Y:S01]  /*4ce0*/  @UP1 UMOV UR13, UR5 ;  /* 0x00000005000d1c82 */ /* 0x000fe20008000000 */
[----:B------:R-:W-:Y:S05]  /*4cf0*/  BRA.U !UP0, `(.L_x_91) ;  /* 0x0000000108a47547 */ /* 0x000fea000b800000 */
[----:B------:R-:W-:Y:S02]  /*4d00*/  UIMAD.WIDE.U32 UR8, UR13, UR31, URZ ;  /* 0x0000001f0d0872a5 */ /* 0x000fe4000f8e00ff */
[----:B------:R-:W-:Y:S02]  /*4d10*/  UIMAD.WIDE.U32 UR10, UR14, UR28, URZ ;  /* 0x0000001c0e0a72a5 */ /* 0x000fe4000f8e00ff */
[----:B------:R-:W-:Y:S02]  /*4d20*/  USEL UR4, UR27, UR35, !UP5 ;  /* 0x000000231b047287 */ /* 0x000fe4000e800000 */
[----:B------:R-:W-:Y:S02]  /*4d30*/  USEL UR7, UR32, UR37, !UP6 ;  /* 0x0000002520077287 */ /* 0x000fe4000f000000 */
[----:B-1----:R-:W-:Y:S02]  /*4d40*/  UIMAD.WIDE.U32 UR18, UR4, UR22, URZ ;  /* 0x00000016041272a5 */ /* 0x002fe4000f8e00ff */
[----:B------:R-:W-:Y:S01]  /*4d50*/  UIMAD.WIDE.U32 UR24, UR7, UR22, URZ ;  /* 0x00000016071872a5 */ /* 0x000fe2000f8e00ff */
[----:B------:R-:W-:Y:S02]  /*4d60*/  UMOV UR5, UR9 ;  /* 0x0000000900057c82 */ /* 0x000fe40008000000 */
[----:B------:R-:W-:Y:S03]  /*4d70*/  USHF.R.U32.HI UR6, URZ, UR39, UR5 ;  /* 0x00000027ff067299 */ /* 0x000fe60008011605 */
[----:B------:R-:W-:Y:S01]  /*4d80*/  UMOV UR5, UR11 ;  /* 0x0000000b00057c82 */ /* 0x000fe20008000000 */
[----:B------:R-:W-:Y:S02]  /*4d90*/  USEL UR6, UR13, UR6, !UP5 ;  /* 0x000000060d067287 */ /* 0x000fe4000e800000 */
[----:B------:R-:W-:Y:S02]  /*4da0*/  USHF.R.U32.HI UR8, URZ, UR29, UR5 ;  /* 0x0000001dff087299 */ /* 0x000fe40008011605 */
[----:B------:R-:W-:Y:S01]  /*4db0*/  UIMAD.WIDE.U32 UR10, UR6, UR22, URZ ;  /* 0x00000016060a72a5 */ /* 0x000fe2000f8e00ff */
[----:B------:R-:W-:Y:S02]  /*4dc0*/  UMOV UR5, UR19 ;  /* 0x0000001300057c82 */ /* 0x000fe40008000000 */
[----:B------:R-:W-:Y:S03]  /*4dd0*/  @UP4 USHF.R.U32.HI UR4, URZ, UR23, UR5 ;  /* 0x00000017ff044299 */ /* 0x000fe60008011605 */
[----:B------:R-:W-:Y:S01]  /*4de0*/  UMOV UR5, UR25 ;  /* 0x0000001900057c82 */ /* 0x000fe20008000000 */
[----:B------:R-:W-:Y:S02]  /*4df0*/  UIMAD UR4, UR42, UR4, URZ ;  /* 0x000000042a0472a4 */ /* 0x000fe4000f8e02ff */
[----:B------:R-:W-:Y:S02]  /*4e00*/  @UP4 USHF.R.U32.HI UR7, URZ, UR23, UR5 ;  /* 0x00000017ff074299 */ /* 0x000fe40008011605 */
[----:B------:R-:W-:Y:S02]  /*4e10*/  USEL UR5, UR14, UR8, !UP6 ;  /* 0x000000080e057287 */ /* 0x000fe4000f000000 */
[----:B------:R-:W-:Y:S02]  /*4e20*/  UIMAD UR8, UR42, UR7, URZ ;  /* 0x000000072a0872a4 */ /* 0x000fe4000f8e02ff */
[----:B------:R-:W-:Y:S03]  /*4e30*/  UISETP.GE.AND UP0, UPT, UR6, UR4, UPT ;  /* 0x000000040600728c */ /* 0x000fe6000bf06270 */
[----:B------:R-:W-:Y:S01]  /*4e40*/  UMOV UR4, UR11 ;  /* 0x0000000b00047c82 */ /* 0x000fe20008000000 */
[----:B------:R-:W-:Y:S02]  /*4e50*/  UISETP.GE.OR UP0, UPT, UR5, UR8, UP0 ;  /* 0x000000080500728c */ /* 0x000fe40008706670 */
[----:B------:R-:W-:Y:S02]  /*4e60*/  USHF.R.U32.HI UR4, URZ, UR23, UR4 ;  /* 0x00000017ff047299 */ /* 0x000fe40008011604 */
[----:B------:R-:W-:Y:S02]  /*4e70*/  UIMAD.WIDE.U32 UR8, UR5, UR22, URZ ;  /* 0x00000016050872a5 */ /* 0x000fe4000f8e00ff */
[----:B------:R-:W-:Y:S04]  /*4e80*/  USEL UR10, UR6, UR4, !UP4 ;  /* 0x00000004060a7287 */ /* 0x000fe8000e000000 */
[----:B------:R-:W-:Y:S01]  /*4e90*/  UIADD3 UR11, UPT, UPT, -UR10, URZ, URZ ;  /* 0x000000ff0a0b7290 */ /* 0x000fe2000fffe1ff */
[----:B------:R-:W-:Y:S02]  /*4ea0*/  @!UP0 UMOV UR4, UR9 ;  /* 0x0000000900048c82 */ /* 0x000fe40008000000 */
[----:B------:R-:W-:Y:S02]  /*4eb0*/  @!UP0 USHF.R.U32.HI UR4, URZ, UR23, UR4 ;  /* 0x00000017ff048299 */ /* 0x000fe40008011604 */
[----:B------:R-:W-:Y:S02]  /*4ec0*/  UIMAD UR8, UR42, UR11, UR6 ;  /* 0x0000000b2a0872a4 */ /* 0x000fe4000f8e0206 */
[----:B------:R-:W-:Y:S04]  /*4ed0*/  @!UP0 USEL UR4, UR5, UR4, !UP4 ;  /* 0x0000000405048287 */ /* 0x000fe8000e000000 */
[----:B------:R-:W-:Y:S02]  /*4ee0*/  @!UP0 UIMAD UR8, UR7, UR8, UR4 ;  /* 0x00000008070882a4 */ /* 0x000fe4000f8e0204 */
[----:B------:R-:W-:Y:S02]  /*4ef0*/  @!UP0 UIADD3 UR9, UPT, UPT, UR10, -UR4, URZ ;  /* 0x800000040a098290 */ /* 0x000fe4000fffe0ff */
[----:B------:R-:W-:Y:S02]  /*4f00*/  UIADD3 UR4, UPT, UPT, -UR5, URZ, URZ ;  /* 0x000000ff05047290 */ /* 0x000fe4000fffe1ff */
[----:B------:R-:W-:Y:S02]  /*4f10*/  UIADD3 UR7, UPT, UPT, -UR6, URZ, URZ ;  /* 0x000000ff06077290 */ /* 0x000fe4000fffe1ff */
[----:B------:R-:W-:Y:S02]  /*4f20*/  @!UP0 UIMAD UR6, UR9, UR42, UR5 ;  /* 0x0000002a090682a4 */ /* 0x000fe4000f8e0205 */
[----:B------:R-:W-:Y:S02]  /*4f30*/  UIMAD UR14, UR15, UR4, UR14 ;  /* 0x000000040f0e72a4 */ /* 0x000fe4000f8e020e */
[----:B------:R-:W-:Y:S01]  /*4f40*/  UIMAD UR13, UR30, UR7, UR13 ;  /* 0x000000071e0d72a4 */ /* 0x000fe2000f8e020d */
[----:B------:R-:W-:Y:S02]  /*4f50*/  @!UP0 UMOV UR5, UR8 ;  /* 0x0000000800058c82 */ /* 0x000fe40008000000 */
[----:B------:R-:W-:Y:S02]  /*4f60*/  UIMAD UR14, UR5, UR15, UR14 ;  /* 0x0000000f050e72a4 */ /* 0x000fe4000f8e020e */
[----:B------:R-:W-:Y:S11]  /*4f70*/  UIMAD UR13, UR6, UR30, UR13 ;  /* 0x0000001e060d72a4 */ /* 0x000ff6000f8e020d */
[----:B------:R-:W-:Y:S01]  /*4f80*/  @!UPT UIADD3 URZ, UPT, UPT, URZ, URZ, URZ ;  /* 0x000000fffffff290 */ /* 0x000fe2000fffe0ff */
.L_x_91:
[----:B------:R-:W3:Y:S01]  /*4f90*/  @!UP2 LDCU.128 UR8, c[0x0][0xb10] ;  /* 0x00016200ff08a7ac */ /* 0x000ee20008000c00 */
[C---:B----4-:R-:W-:Y:S02]  /*4fa0*/  ISETP.NE.U32.AND P1, PT, R4.reuse, RZ, PT ;  /* 0x000000ff0400720c */ /* 0x050fe40003f25070 */
[----:B------:R-:W-:Y:S02]  /*4fb0*/  ISETP.NE.U32.AND P0, PT, R4, RZ, PT ;  /* 0x000000ff0400720c */ /* 0x000fe40003f05070 */
[C---:B------:R-:W-:Y:S02]  /*4fc0*/  ISETP.NE.AND.EX P1, PT, R5.reuse, RZ, PT, P1 ;  /* 0x000000ff0500720c */ /* 0x040fe40003f25310 */
[----:B------:R-:W-:Y:S01]  /*4fd0*/  ISETP.NE.AND.EX P0, PT, R5, RZ, PT, P0 ;  /* 0x000000ff0500720c */ /* 0x000fe20003f05300 */
[----:B------:R-:W4:Y:S01]  /*4fe0*/  @!UP2 LDCU UR5, c[0x0][0xb0c] ;  /* 0x00016180ff05a7ac */ /* 0x000f220008000800 */
[----:B------:R-:W-:Y:S01]  /*4ff0*/  SHF.L.U32 R9, R15, 0x1f, RZ ;  /* 0x0000001f0f097819 */ /* 0x000fe200000006ff */
[----:B------:R-:W-:Y:S02]  /*5000*/  USHF.L.U32 UR19, UR16, 0x7, URZ ;  /* 0x0000000710137899 */ /* 0x000fe400080006ff */
[----:B------:R-:W-:Y:S02]  /*5010*/  USHF.L.U32 UR18, UR20, 0x7, URZ ;  /* 0x0000000714127899 */ /* 0x000fe400080006ff */
[----:B---3--:R-:W-:Y:S07]  /*5020*/  UIMAD.WIDE.U32 UR6, UR14, UR8, URZ ;  /* 0x000000080e0672a5 */ /* 0x008fee000f8e00ff */
[----:B------:R-:W-:Y:S01]  /*5030*/  @!UP2 UMOV UR4, UR7 ;  /* 0x000000070004ac82 */ /* 0x000fe20008000000 */
[----:B----4-:R-:W-:Y:S02]  /*5040*/  @!UP2 UISETP.NE.AND UP0, UPT, UR5, 0x1, UPT ;  /* 0x000000010500a88c */ /* 0x010fe4000bf05270 */
[----:B------:R-:W-:Y:S02]  /*5050*/  @!UP2 USHF.R.U32.HI UR4, URZ, UR9, UR4 ;  /* 0x00000009ff04a299 */ /* 0x000fe40008011604 */
[----:B------:R-:W-:Y:S02]  /*5060*/  UIMAD.WIDE.U32 UR6, UR13, UR11, URZ ;  /* 0x0000000b0d0672a5 */ /* 0x000fe4000f8e00ff */
[----:B------:R-:W-:Y:S02]  /*5070*/  @!UP2 USEL UR8, UR14, UR4, !UP0 ;  /* 0x000000040e08a287 */ /* 0x000fe4000c000000 */
[----:B------:R-:W-:Y:S03]  /*5080*/  @!UP2 UISETP.NE.AND UP0, UPT, UR10, 0x1, UPT ;  /* 0x000000010a00a88c */ /* 0x000fe6000bf05270 */
[----:B------:R-:W-:Y:S02]  /*5090*/  @!UP2 UMOV UR6, UR7 ;  /* 0x000000070006ac82 */ /* 0x000fe40008000000 */
[----:B------:R-:W3:Y:S02]  /*50a0*/  @!UP2 LDCU UR4, c[0x0][0xb20] ;  /* 0x00016400ff04a7ac */ /* 0x000ee40008000800 */
[----:B---3--:R-:W-:Y:S04]  /*50b0*/  @!UP2 USHF.R.U32.HI UR6, URZ, UR4, UR6 ;  /* 0x00000004ff06a299 */ /* 0x008fe80008011606 */
[----:B------:R-:W-:Y:S04]  /*50c0*/  @!UP2 USEL UR6, UR13, UR6, !UP0 ;  /* 0x000000060d06a287 */ /* 0x000fe8000c000000 */
[----:B------:R-:W-:Y:S02]  /*50d0*/  @!UP2 UIADD3 UR4, UPT, UPT, -UR8, UR6, URZ ;  /* 0x000000060804a290 */ /* 0x000fe4000fffe1ff */
[----:B------:R-:W-:Y:S02]  /*50e0*/  @!UP2 UIADD3 UR6, UPT, UPT, UR8, -UR6, URZ ;  /* 0x800000060806a290 */ /* 0x000fe4000fffe0ff */
[----:B------:R-:W-:Y:S02]  /*50f0*/  @!UP2 UIMAD UR14, UR4, UR5, UR14 ;  /* 0x00000005040ea2a4 */ /* 0x000fe4000f8e020e */
[----:B------:R-:W-:Y:S01]  /*5100*/  @!UP2 UIMAD UR13, UR6, UR10, UR13 ;  /* 0x0000000a060da2a4 */ /* 0x000fe2000f8e020d */
[----:B------:R-:W-:Y:S11]  /*5110*/  BRA.U UP3, `(.L_x_92) ;  /* 0x0000000103107547 */ /* 0x000ff6000b800000 */
[----:B--2---:R-:W-:Y:S04]  /*5120*/  MOV R0, UR38 ;  /* 0x0000002600007c02 */ /* 0x004fe80008000f00 */
[----:B------:R-:W-:Y:S04]  /*5130*/  SHF.L.U32 R11, R0, 0x1f, RZ ;  /* 0x0000001f000b7819 */ /* 0x000fe800000006ff */
[----:B------:R-:W2:Y:S02]  /*5140*/  SYNCS.PHASECHK.TRANS64.TRYWAIT P2, [UR21+0xa8], R11 ;  /* 0x0000a80bff0075a7 */ /* 0x000ea40008041115 */
[----:B--2---:R-:W-:Y:S05]  /*5150*/  @!P2 BRA `(.L_x_93) ;  /* 0x0000004c0000a947 */ /* 0x004fea0003800000 */
.L_x_92:
[----:B------:R-:W-:Y:S05]  /*5160*/  @!P1 BRA `(.L_x_94) ;  /* 0x0000000000309947 */ /* 0x000fea0003800000 */
[----:B------:R-:W-:Y:S01]  /*5170*/  ISETP.NE.U32.AND P1, PT, R2, RZ, PT ;  /* 0x000000ff0200720c */ /* 0x000fe20003f25070 */
[----:B------:R-:W3:Y:S01]  /*5180*/  LDCU.64 UR4, c[0x0][0x358] ;  /* 0x00006b00ff0477ac */ /* 0x000ee20008000a00 */
[----:B------:R-:W-:Y:S02]  /*5190*/  IMAD.MOV.U32 R162, RZ, RZ, 0x1 ;  /* 0x00000001ffa27424 */ /* 0x000fe400078e00ff */
[----:B------:R-:W-:Y:S11]  /*51a0*/  ISETP.NE.AND.EX P1, PT, R3, RZ, PT, P1 ;  /* 0x000000ff0300720c */ /* 0x000ff60003f25310 */
[----:B------:R-:W-:Y:S02]  /*51b0*/  @!UPT UIADD3 URZ, UPT, UPT, URZ, URZ, URZ ;  /* 0x000000fffffff290 */ /* 0x000fe4000fffe0ff */
[----:B--2---:R-:W2:Y:S01]  /*51c0*/  @P1 LDC.64 R10, c[0x0][0x888] ;  /* 0x00022200ff0a1b82 */ /* 0x004ea20000000a00 */
[----:B------:R-:W-:Y:S04]  /*51d0*/  @P1 IMAD R0, R4, UR36, RZ ;  /* 0x0000002404001c24 */ /* 0x000fe8000f8e02ff */
[----:B--2---:R-:W-:Y:S04]  /*51e0*/  @P1 IMAD.WIDE R10, R0, 0x4, R10 ;  /* 0x00000004000a1825 */ /* 0x004fe800078e020a */
[----:B------:R-:W-:Y:S01]  /*51f0*/  HFMA2 R0, -RZ, RZ, 0, 5.9604644775390625e-08 ;  /* 0x00000001ff007431 */ /* 0x000fe200000001ff */
[----:B---3-5:R3:W5:Y:S04]  /*5200*/  @P1 LDG.E R73, desc[UR4][R10.64] ;  /* 0x000000040a491981 */ /* 0x028768000c1e1900 */
[----:B------:R-:W-:Y:S01]  /*5210*/  @!P1 PRMT R162, R0, 0x7610, R162 ;  /* 0x0000761000a29816 */ /* 0x000fe200000000a2 */
[----:B---3--:R-:W4:Y:S06]  /*5220*/  @!P1 LDC R73, c[0x0][0x880] ;  /* 0x00022000ff499b82 */ /* 0x008f2c0000000800 */
.L_x_94:
[----:B----45:R-:W-:Y:S01]  /*5230*/  @!P0 FSETP.EQ.AND P1, PT, R73, RZ, PT ;  /* 0x000000ff4900820b */ /* 0x030fe20003f22000 */
[----:B------:R-:W-:Y:S01]  /*5240*/  @!UPT UIADD3 URZ, UPT, UPT, URZ, URZ, URZ ;  /* 0x000000fffffff290 */ /* 0x000fe2000fffe0ff */
[----:B------:R-:W-:Y:S11]  /*5250*/  @!P0 BRA `(.L_x_95) ;  /* 0x0000000000188947 */ /* 0x000ff60003800000 */
[----:B------:R-:W-:Y:S02]  /*5260*/  LOP3.LUT P0, RZ, R162, 0xff, RZ, 0xc0, !PT ;  /* 0x000000ffa2ff7812 */ /* 0x000fe4000780c0ff */
[----:B------:R-:W-:Y:S04]  /*5270*/  ISETP.NE.U32.AND P1, PT, R2, RZ, PT ;  /* 0x000000ff0200720c */ /* 0x000fe80003f25070 */
[----:B------:R-:W-:Y:S04]  /*5280*/  ISETP.NE.AND.EX P1, PT, R3, RZ, PT, P1 ;  /* 0x000000ff0300720c */ /* 0x000fe80003f25310 */
[----:B------:R-:W-:Y:S03]  /*5290*/  PLOP3.LUT P1, PT, P1, PT, PT, 0x8, 0x80 ;  /* 0x000000000080781c */ /* 0x000fe60000f2e170 */
[----:B------:R-:W-:Y:S11]  /*52a0*/  @P0 FSETP.EQ.AND P1, PT, R73, RZ, PT ;  /* 0x000000ff4900020b */ /* 0x000ff60003f22000 */
[----:B------:R-:W-:Y:S02]  /*52b0*/  @!UPT UIADD3 URZ, UPT, UPT, URZ, URZ, URZ ;  /* 0x000000fffffff290 */ /* 0x000fe4000fffe0ff */
.L_x_95:
[----:B------:R-:W3:Y:S01]  /*52c0*/  SYNCS.PHASECHK.TRANS64.TRYWAIT P2, [UR21+0x90], R9 ;  /* 0x00009009ff0075a7 */ /* 0x000ee20008041115 */
[----:B------:R-:W-:Y:S04]  /*52d0*/  ELECT P0, URZ, PT ;  /* 0x0000000000ff782f */ /* 0x000fe80003800000 */
[----:B------:R-:W-:Y:S11]  /*52e0*/  PLOP3.LUT P1, PT, P1, P0, PT, 0xf2, 0x2f ;  /* 0x00000000002f781c */ /* 0x000ff60000f21e72 */
[----:B------:R-:W-:Y:S02]  /*52f0*/  @!UPT UIADD3 URZ, UPT, UPT, URZ, URZ, URZ ;  /* 0x000000fffffff290 */ /* 0x000fe4000fffe0ff */
[----:B------:R-:W-:Y:S05]  /*5300*/  @!P1 IADD3 R8, P0, PT, R16, 0x580, RZ ;  /* 0x0000058010089810 */ /* 0x000fea0007f1e0ff */
[----:B------:R-:W-:Y:S01]  /*5310*/  @!P1 IMAD.X R6, RZ, RZ, R17, P0 ;  /* 0x000000ffff069224 */ /* 0x000fe200000e0611 */
[----:B---3--:R-:W-:Y:S07]  /*5320*/  @!P2 BRA `(.L_x_96) ;  /* 0x0000004800a4a947 */ /* 0x008fee0003800000 */
.L_x_169:
[----:B------:R-:W-:Y:S01]  /*5330*/  @!P1 R2UR UR5, R8 ;  /* 0x00000000080592ca */ /* 0x000fe200000e0000 */
[----:B------:R-:W-:Y:S01]  /*5340*/  VOTEU.ALL UP0, P1 ;  /* 0x0000000000ff7886 */ /* 0x000fe20000800000 */
[----:B------:R-:W-:Y:S01]  /*5350*/  @!P1 R2UR UR4, R6 ;  /* 0x00000000060492ca */ /* 0x000fe200000e0000 */
[----:B--2---:R-:W-:Y:S01]  /*5360*/  @!P1 IMAD.MOV.U32 R0, RZ, RZ, 0x2000 ;  /* 0x00002000ff009424 */ /* 0x004fe200078e00ff */
[----:B------:R-:W-:Y:S01]  /*5370*/  UMOV UR6, 0x0 ;  /* 0x0000000000067882 */ /* 0x000fe20000000000 */
[----:B------:R-:W-:Y:S01]  /*5380*/  UMOV UR7, 0x10000000 ;  /* 0x1000000000077882 */ /* 0x000fe20000000000 */
[----:B------:R-:W-:Y:S01]  /*5390*/  @!UP0 UIADD3 UR16, UPT, UPT, UR21, 0x200, URZ ;  /* 0x0000020015108890 */ /* 0x000fe2000fffe0ff */
[----:B------:R-:W-:Y:S01]  /*53a0*/  VIADD R14, R14, 0x1 ;  /* 0x000000010e0e7836 */ /* 0x000fe20000000000 */
[----:B------:R-:W-:Y:S01]  /*53b0*/  VOTEU.ALL UP0, P1 ;  /* 0x0000000000ff7886 */ /* 0x000fe20000800000 */
[----:B------:R-:W-:Y:S04]  /*53c0*/  UMOV UR20, UR36 ;  /* 0x0000002400147c82 */ /* 0x000fe80008000000 */
[----:B------:R-:W-:Y:S02]  /*53d0*/  IMAD.U32 R10, RZ, RZ, UR5 ;  /* 0x00000005ff0a7e24 */ /* 0x000fe4000f8e00ff */
[----:B------:R-:W-:Y:S03]  /*53e0*/  IMAD.U32 R11, RZ, RZ, UR4 ;  /* 0x00000004ff0b7e24 */ /* 0x000fe6000f8e00ff */
[----:B------:R-:W-:Y:S02]  /*53f0*/  @!P1 R2UR UR4, R10 ;  /* 0x000000000a0492ca */ /* 0x000fe400000e0000 */
[----:B------:R-:W-:Y:S11]  /*5400*/  @!P1 R2UR UR5, R11 ;  /* 0x000000000b0592ca */ /* 0x000ff600000e0000 */
[----:B------:R-:W-:Y:S02]  /*5410*/  @!UPT UIADD3 URZ, UPT, UPT, URZ, URZ, URZ ;  /* 0x000000fffffff290 */ /* 0x000fe4000fffe0ff */
[----:B------:R2:W-:Y:S01]  /*5420*/  @!UP0 UTMALDG.3D [UR16], [UR4], desc[UR6] ;  /* 0x00000610040085b4 */ /* 0x0005e20008011000 */
[----:B------:R2:W-:Y:S01]  /*5430*/  @!P1 SYNCS.ARRIVE.TRANS64.RED.A0TR RZ, [UR21+0x80], R0 ;  /* 0x00008000ffff99a7 */ /* 0x0005e20008300415 */
[----:B------:R-:W-:Y:S01]  /*5440*/  SYNCS.ARRIVE.TRANS64.RED.A1T0 RZ, [UR34], RZ ;  /* 0x000000ffffff79a7 */ /* 0x000fe20008100422 */
[----:B------:R-:W3:Y:S02]  /*5450*/  SYNCS.PHASECHK.TRANS64.TRYWAIT P0, [UR21+0x98], R9 ;  /* 0x00009809ff0075a7 */ /* 0x000ee40008001115 */
[----:B--23--:R-:W-:Y:S05]  /*5460*/  @!P0 BRA `(.L_x_97) ;  /* 0x00000048006c8947 */ /* 0x00cfea0003800000 */
.L_x_171:
[----:B------:R-:W-:Y:S01]  /*5470*/  @!P1 IADD3 R6, P0, PT, R16, 0x580, RZ ;  /* 0x0000058010069810 */ /* 0x000fe20007f1e0ff */
[----:B------:R-:W-:Y:S01]  /*5480*/  VOTEU.ALL UP0, P1 ;  /* 0x0000000000ff7886 */ /* 0x000fe20000800000 */
[----:B------:R-:W-:Y:S01]  /*5490*/  UMOV UR6, 0x0 ;  /* 0x0000000000067882 */ /* 0x000fe20000000000 */
[----:B------:R-:W-:Y:S01]  /*54a0*/  UMOV UR7, 0x10000000 ;  /* 0x1000000000077882 */ /* 0x000fe20000000000 */
[----:B------:R-:W-:Y:S01]  /*54b0*/  @!P1 R2UR UR5, R6 ;  /* 0x00000000060592ca */ /* 0x000fe200000e0000 */
[----:B--2---:R-:W-:Y:S01]  /*54c0*/  @!P1 IMAD.X R0, RZ, RZ, R17, P0 ;  /* 0x000000ffff009224 */ /* 0x004fe200000e0611 */
[----:B------:R-:W-:Y:S01]  /*54d0*/  @!UP0 UIADD3 UR10, UPT, UPT, UR18, 0x40, URZ ;  /* 0x00000040120a8890 */ /* 0x000fe2000fffe0ff */
[----:B------:R-:W-:Y:S01]  /*54e0*/  ISETP.NE.AND P0, PT, R14, 0x2, PT ;  /* 0x000000020e00780c */ /* 0x000fe20003f05270 */
[----:B------:R-:W-:Y:S01]  /*54f0*/  @!UP0 UIADD3 UR8, UPT, UPT, UR21, 0x2200, URZ ;  /* 0x0000220015088890 */ /* 0x000fe2000fffe0ff */
[----:B------:R-:W-:Y:S01]  /*5500*/  LOP3.LUT R15, R15, 0x1, RZ, 0x3c, !PT ;  /* 0x000000010f0f7812 */ /* 0x000fe200078e3cff */
[----:B------:R-:W-:Y:S01]  /*5510*/  @!UP0 UIADD3 UR9, UPT, UPT, UR21, 0x88, URZ ;  /* 0x0000008815098890 */ /* 0x000fe2000fffe0ff */
[----:B------:R-:W-:Y:S01]  /*5520*/  @!P1 R2UR UR4, R0 ;  /* 0x00000000000492ca */ /* 0x000fe200000e0000 */
[----:B------:R-:W-:Y:S01]  /*5530*/  VOTEU.ALL UP0, P1 ;  /* 0x0000000000ff7886 */ /* 0x000fe20000800000 */
[----:B------:R-:W-:Y:S01]  /*5540*/  UMOV UR11, UR19 ;  /* 0x00000013000b7c82 */ /* 0x000fe20008000000 */
[----:B------:R-:W-:Y:S01]  /*5550*/  UMOV UR12, UR36 ;  /* 0x00000024000c7c82 */ /* 0x000fe20008000000 */
[----:B------:R-:W-:Y:S01]  /*5560*/  SEL R0, RZ, 0x1, P0 ;  /* 0x00000001ff007807 */ /* 0x000fe20000000000 */
[----:B------:R-:W-:Y:S01]  /*5570*/  UIADD3 UR20, UPT, UPT, UR13, UR60, URZ ;  /* 0x0000003c0d147290 */ /* 0x000fe2000fffe0ff */
[----:B------:R-:W-:Y:S01]  /*5580*/  IMAD.U32 R8, RZ, RZ, UR5 ;  /* 0x00000005ff087e24 */ /* 0x000fe2000f8e00ff */
[----:B------:R-:W-:Y:S01]  /*5590*/  SEL R14, R14, RZ, P0 ;  /* 0x000000ff0e0e7207 */ /* 0x000fe20000000000 */
[----:B------:R-:W-:Y:S01]  /*55a0*/  UIADD3 UR16, UPT, UPT, UR14, UR59, URZ ;  /* 0x0000003b0e107290 */ /* 0x000fe2000fffe0ff */
[----:B------:R-:W-:Y:S01]  /*55b0*/  LOP3.LUT R13, R13, R0, RZ, 0x3c, !PT ;  /* 0x000000000d0d7212 */ /* 0x000fe200078e3cff */
[----:B------:R-:W-:Y:S01]  /*55c0*/  UPLOP3.LUT UP3, UPT, UPT, UPT, UPT, 0x80, 0x8 ;  /* 0x000000000008789c */ /* 0x000fe20003f6f070 */
[----:B------:R-:W-:Y:S02]  /*55d0*/  UMOV UR36, UR26 ;  /* 0x0000001a00247c82 */ /* 0x000fe40008000000 */
[----:B------:R-:W-:Y:S01]  /*55e0*/  IMAD.U32 R9, RZ, RZ, UR4 ;  /* 0x00000004ff097e24 */ /* 0x000fe2000f8e00ff */
[----:B------:R-:W-:Y:S04]  /*55f0*/  @!P1 R2UR UR4, R8 ;  /* 0x00000000080492ca */ /* 0x000fe800000e0000 */
[----:B------:R-:W-:Y:S11]  /*5600*/  @!P1 R2UR UR5, R9 ;  /* 0x00000000090592ca */ /* 0x000ff600000e0000 */
[----:B------:R-:W-:Y:S02]  /*5610*/  @!UPT UIADD3 URZ, UPT, UPT, URZ, URZ, URZ ;  /* 0x000000fffffff290 */ /* 0x000fe4000fffe0ff */
[----:B------:R2:W-:Y:S01]  /*5620*/  @!UP0 UTMALDG.3D [UR8], [UR4], desc[UR6] ;  /* 0x00000608040085b4 */ /* 0x0005e20008011000 */
[----:B------:R2:W-:Y:S01]  /*5630*/  @!P1 SYNCS.ARRIVE.TRANS64.RED.A0TR RZ, [UR21+0x88], R7 ;  /* 0x00008807ffff99a7 */ /* 0x0005e20008300415 */
[----:B------:R-:W-:Y:S01]  /*5640*/  SYNCS.ARRIVE.TRANS64.RED.A1T0 RZ, [UR33], RZ ;  /* 0x000000ffffff79a7 */ /* 0x000fe20008100421 */
[----:B------:R-:W-:Y:S05]  /*5650*/  BRA.U UP1, `(.L_x_98) ;  /* 0xfffffff5012c7547 */ /* 0x000fea000b83ffff */
[----:B------:R-:W-:-:S04]  /*5660*/  SHF.L.U32 R3, R15, 0x1f, RZ ;  /* 0x0000001f0f037819 */ /* 0x000fc800000006ff */
[----:B------:R-:W3:Y:S02]  /*5670*/  SYNCS.PHASECHK.TRANS64.TRYWAIT P0, [UR21+0x90], R3 ;  /* 0x00009003ff0075a7 */ /* 0x000ee40008001115 */
[----:B---3--:R-:W-:Y:S05]  /*5680*/  @!P0 BRA `(.L_x_99) ;  /* 0x0000004400fc8947 */ /* 0x008fea0003800000 */
.L_x_173:
[----:B---3--:R-:W-:-:S07]  /*5690*/  MOV R0, UR21 ;  /* 0x0000001500007c02 */ /* 0x008fce0008000f00 */
.L_x_100:
[----:B---3--:R-:W-:-:S04]  /*56a0*/  SHF.L.U32 R3, R15, 0x1f, RZ ;  /* 0x0000001f0f037819 */ /* 0x008fc800000006ff */
[----:B------:R3:W4:Y:S03]  /*56b0*/  SYNCS.PHASECHK.TRANS64.TRYWAIT P0, [R0+URZ+0x98], R3 ;  /* 0x00009803000075a7 */ /* 0x00072600080011ff */
[----:B----4-:R-:W-:Y:S05]  /*56c0*/  @!P0 NANOSLEEP.SYNCS 0x989680 ;  /* 0x009896800000895d */ /* 0x010fea0003900000 */
[----:B------:R-:W4:Y:S02]  /*56d0*/  @!P0 SYNCS.PHASECHK.TRANS64 P0, [R0+URZ+0x98], R3 ;  /* 0x00009803000085a7 */ /* 0x000f2400080010ff */
[----:B-12-4-:R-:W-:Y:S05]  /*56e0*/  @P0 EXIT ;  /* 0x000000000000094d */ /* 0x016fea0003800000 */
[----:B------:R-:W-:Y:S05]  /*56f0*/  BRA `(.L_x_100) ;  /* 0xfffffffc00e87947 */ /* 0x000fea000383ffff */
.L_x_89:
[----:B------:R-:W-:-:S06]  /*5700*/  UISETP.GE.AND UP0, UPT, UR21, 0x4, UPT ;  /* 0x000000041500788c */ /* 0x000fcc000bf06270 */
[----:B------:R-:W-:-:S13]  /*5710*/  PLOP3.LUT P0, PT, PT, PT, UP0, 0x80, 0x8 ;  /* 0x000000000008781c */ /* 0x000fda0003f0f008 */
[----:B------:R-:W-:Y:S05]  /*5720*/  @!P0 EXIT ;  /* 0x000000000000894d */ /* 0x000fea0003800000 */
[----:B------:R-:W-:Y:S01]  /*5730*/  BAR.SYNC.DEFER_BLOCKING 0x6, 0xa0 ;  /* 0x0182800000007b1d */ /* 0x000fe20000010000 */
[C---:B------:R-:W-:Y:S01]  /*5740*/  IMAD.SHL.U32 R4, R177.reuse, 0x40, RZ ;  /* 0x00000040b1047824 */ /* 0x040fe200078e00ff */
[C---:B------:R-:W-:Y:S01]  /*5750*/  LOP3.LUT R181, R177.reuse, 0x60, RZ, 0xc0, !PT ;  /* 0x00000060b1b57812 */ /* 0x040fe200078ec0ff */
[C---:B------:R-:W-:Y:S01]  /*5760*/  IMAD.SHL.U32 R137, R177.reuse, 0x8, RZ ;  /* 0x00000008b1897824 */ /* 0x040fe200078e00ff */
[C---:B------:R-:W-:Y:S01]  /*5770*/  LOP3.LUT R179, R177.reuse, 0x2, RZ, 0xc0, !PT ;  /* 0x00000002b1b37812 */ /* 0x040fe200078ec0ff */
[----:B------:R-:W-:Y:S01]  /*5780*/  IMAD.U32 R69, R177, 0x10000, RZ ;  /* 0x00010000b1457824 */ /* 0x000fe200078e00ff */
[----:B------:R-:W-:Y:S02]  /*5790*/  UMOV UR44, 0x400 ;  /* 0x00000400002c7882 */ /* 0x000fe40000000000 */
[----:B------:R-:W1:Y:S01]  /*57a0*/  LDC.64 R158, c[0x0][0x888] ;  /* 0x00022200ff9e7b82 */ /* 0x000e620000000a00 */
[----:B------:R-:W-:Y:S01]  /*57b0*/  ULEA UR44, UR50, UR44, 0x18 ;  /* 0x0000002c322c7291 */ /* 0x000fe2000f8ec0ff */
[----:B------:R-:W-:Y:S01]  /*57c0*/  LOP3.LUT R6, R4, 0x180, RZ, 0xc0, !PT ;  /* 0x0000018004067812 */ /* 0x000fe200078ec0ff */
[----:B------:R-:W-:Y:S01]  /*57d0*/  HFMA2 R165, -RZ, RZ, 0, 0 ;  /* 0x00000000ffa57431 */ /* 0x000fe200000001ff */
[----:B------:R-:W-:Y:S01]  /*57e0*/  LOP3.LUT R69, R69, 0x600000, RZ, 0xc0, !PT ;  /* 0x0060000045457812 */ /* 0x000fe200078ec0ff */
[----:B------:R-:W-:Y:S01]  /*57f0*/  UIADD3 UR4, UPT, UPT, UR44, 0x4200, URZ ;  /* 0x000042002c047890 */ /* 0x000fe2000fffe0ff */
[----:B------:R-:W-:Y:S01]  /*5800*/  LOP3.LUT R137, R6, 0x30, R137, 0xf8, !PT ;  /* 0x0000003006897812 */ /* 0x000fe200078ef889 */
[----:B------:R-:W-:Y:S01]  /*5810*/  IMAD.MOV.U32 R68, RZ, RZ, RZ ;  /* 0x000000ffff447224 */ /* 0x000fe200078e00ff */
[----:B------:R-:W2:Y:S01]  /*5820*/  LDC.64 R160, c[0x0][0x890] ;  /* 0x00022400ffa07b82 */ /* 0x000ea20000000a00 */
[----:B------:R-:W-:-:S02]  /*5830*/  LOP3.LUT R177, R177, 0x4, RZ, 0xc0, !PT ;  /* 0x00000004b1b17812 */ /* 0x000fc400078ec0ff */
[----:B------:R-:W-:Y:S02]  /*5840*/  CS2R R170, SRZ ;  /* 0x0000000000aa7805 */ /* 0x000fe4000001ff00 */
[----:B------:R-:W-:Y:S02]  /*5850*/  LOP3.LUT R137, R137, 0x1e40, R4, 0xf8, !PT ;  /* 0x00001e4089897812 */ /* 0x000fe400078ef804 */
[----:B------:R-:W-:Y:S02]  /*5860*/  CS2R R168, SRZ ;  /* 0x0000000000a87805 */ /* 0x000fe4000001ff00 */
[----:B------:R-:W-:Y:S01]  /*5870*/  IADD3 R176, PT, PT, -R177, 0x2, RZ ;  /* 0x00000002b1b07810 */ /* 0x000fe20007ffe1ff */
[----:B------:R-:W-:Y:S01]  /*5880*/  IMAD.MOV R167, RZ, RZ, -R179 ;  /* 0x000000ffffa77224 */ /* 0x000fe200078e0ab3 */
[----:B------:R-:W-:Y:S01]  /*5890*/  MOV R180, UR4 ;  /* 0x0000000400b47c02 */ /* 0x000fe20008000f00 */
[----:B------:R-:W3:Y:S01]  /*58a0*/  LDC.64 R156, c[0x0][0x8b0] ;  /* 0x00022c00ff9c7b82 */ /* 0x000ee20000000a00 */
[----:B------:R-:W4:Y:S01]  /*58b0*/  LDS R0, [UR44+0x160] ;  /* 0x0001602cff007984 */ /* 0x000f220008000800 */
[----:B------:R-:W-:Y:S01]  /*58c0*/  VIADD R178, R137, UR44 ;  /* 0x0000002c89b27c36 */ /* 0x000fe20008000000 */
[----:B------:R-:W1:Y:S01]  /*58d0*/  LDCU UR57, c[0x0][0x370] ;  /* 0x00006e00ff3977ac */ /* 0x000e620008000800 */
[----:B------:R-:W-:-:S02]  /*58e0*/  IMAD.MOV R166, RZ, RZ, -R177 ;  /* 0x000000ffffa67224 */ /* 0x000fc400078e0ab1 */
[----:B------:R-:W-:Y:S01]  /*58f0*/  VIADD R178, R178, 0x200 ;  /* 0x00000200b2b27836 */ /* 0x000fe20000000000 */
[----:B------:R-:W1:Y:S01]  /*5900*/  LDCU.64 UR62, c[0x0][0x348] ;  /* 0x00006900ff3e77ac */ /* 0x000e620008000a00 */
[----:B------:R-:W1:Y:S01]  /*5910*/  LDC.64 R138, c[0x0][0x8a8] ;  /* 0x00022a00ff8a7b82 */ /* 0x000e620000000a00 */
[----:B------:R-:W1:Y:S01]  /*5920*/  LDCU UR43, c[0x0][0xb0c] ;  /* 0x00016180ff2b77ac */ /* 0x000e620008000800 */
[----:B------:R-:W1:Y:S01]  /*5930*/  LDCU UR39, c[0x0][0xb30] ;  /* 0x00016600ff2777ac */ /* 0x000e620008000800 */
[----:B------:R-:W1:Y:S01]  /*5940*/  LDCU.64 UR46, c[0x0][0x888] ;  /* 0x00011100ff2e77ac */ /* 0x000e620008000a00 */
[----:B------:R-:W1:Y:S01]  /*5950*/  LDCU.64 UR40, c[0x0][0xb28] ;  /* 0x00016500ff2877ac */ /* 0x000e620008000a00 */
[----:B------:R-:W1:Y:S01]  /*5960*/  LDCU.128 UR52, c[0x0][0xb10] ;  /* 0x00016200ff3477ac */ /* 0x000e620008000c00 */
[----:B------:R-:W1:Y:S01]  /*5970*/  LDCU UR56, c[0x0][0x374] ;  /* 0x00006e80ff3877ac */ /* 0x000e620008000800 */
[----:B------:R-:W-:Y:S01]  /*5980*/  UIADD3 UR61, UPT, UPT, UR44, 0x200, URZ ;  /* 0x000002002c3d7890 */ /* 0x000fe2000fffe0ff */
[----:B--2-4-:R-:W-:-:S11]  /*5990*/  IMAD.IADD R69, R0, 0x1, R69 ;  /* 0x0000000100457824 */ /* 0x014fd600078e0245 */
.L_x_127:
[C---:B------:R-:W-:Y:S02]  /*59a0*/  LEA R3, R165.reuse, UR44, 0x3 ;  /* 0x0000002ca5037c11 */ /* 0x040fe4000f8e18ff */
[----:B------:R-:W-:Y:S02]  /*59b0*/  SHF.L.U32 R0, R170, 0x1f, RZ ;  /* 0x0000001faa007819 */ /* 0x000fe400000006ff */
[----:B------:R-:W-:Y:S02]  /*59c0*/  LEA R5, R165, UR44, 0x4 ;  /* 0x0000002ca5057c11 */ /* 0x000fe4000f8e20ff */
[----:B------:R-:W2:Y:S02]  /*59d0*/  SYNCS.PHASECHK.TRANS64.TRYWAIT P0, [R3+URZ+0xb0], R0 ;  /* 0x0000b000030075a7 */ /* 0x000ea400080011ff */
[----:B-12---:R-:W-:Y:S05]  /*59e0*/  @!P0 BRA `(.L_x_101) ;  /* 0x00000044003c8947 */ /* 0x006fea0003800000 */
.L_x_174:
[----:B------:R-:W4:Y:S01]  /*59f0*/  LDS.128 R4, [R5+0x140] ;  /* 0x0001400005047984 */ /* 0x000f220000000c00 */
[----:B------:R-:W-:Y:S01]  /*5a00*/  UISETP.GE.AND UP0, UPT, UR42, 0x1, UPT ;  /* 0x000000012a00788c */ /* 0x000fe2000bf06270 */
[----:B------:R-:W-:Y:S01]  /*5a10*/  @!PT LDS RZ, [RZ] ;  /* 0x00000000fffff984 */ /* 0x000fe20000000800 */
[----:B------:R-:W-:Y:S01]  /*5a20*/  @!PT LDS RZ, [RZ] ;  /* 0x00000000fffff984 */ /* 0x000fe20000000800 */
[----:B------:R-:W-:Y:S01]  /*5a30*/  @!PT LDS RZ, [RZ] ;  /* 0x00000000fffff984 */ /* 0x000fe20000000800 */
[----:B------:R-:W-:Y:S01]  /*5a40*/  @!PT LDS RZ, [RZ] ;  /* 0x00000000fffff984 */ /* 0x000fe20000000800 */
[----:B------:R1:W-:Y:S06]  /*5a50*/  MEMBAR.ALL.CTA ;  /* 0x0000000000007992 */ /* 0x0003ec0000008000 */
[----:B-1----:R-:W1:Y:S01]  /*5a60*/  FENCE.VIEW.ASYNC.S ;  /* 0x00000000000073c6 */ /* 0x002e620000000000 */
[----:B----4-:R-:W-:Y:S11]  /*5a70*/  LOP3.LUT P0, RZ, R6, 0x1, RZ, 0xc0, !PT ;  /* 0x0000000106ff7812 */ /* 0x010ff6000780c0ff */
[----:B------:R-:W-:Y:S02]  /*5a80*/  @!UPT UIADD3 URZ, UPT, UPT, URZ, URZ, URZ ;  /* 0x000000fffffff290 */ /* 0x000fe4000fffe0ff */
[----:B-1----:R-:W-:Y:S01]  /*5a90*/  VOTEU.ANY UP1, P0 ;  /* 0x0000000000ff7886 */ /* 0x002fe20000020100 */
[----:B------:R-:W-:Y:S01]  /*5aa0*/  PLOP3.LUT P0, PT, PT, PT, UP1, 0x80, 0x8 ;  /* 0x000000000008781c */ /* 0x000fe20003f0f018 */
[----:B------:R-:W-:Y:S11]  /*5ab0*/  UP2UR UR45, UPR, URZ, 0x2 ;  /* 0x00000002ff2d7883 */ /* 0x000ff60008000000 */
[----:B------:R-:W-:Y:S01]  /*5ac0*/  @!UPT UIADD3 URZ, UPT, UPT, URZ, URZ, URZ ;  /* 0x000000fffffff290 */ /* 0x000fe2000fffe0ff */
[----:B--2---:R-:W-:Y:S02]  /*5ad0*/  @P0 SHF.R.U32.HI R0, RZ, 0x10, R5 ;  /* 0x00000010ff000819 */ /* 0x004fe40000011605 */
        /* <DEDUP_REMOVED lines=12> */
[----:B------:R-:W2:Y:S01]  /*5ba0*/  LDCU UR12, c[0x0][0xb20] ;  /* 0x00016400ff0c77ac */ /* 0x000ea20008000800 */
[----:B------:R-:W-:Y:S02]  /*5bb0*/  UIMAD.WIDE.U32 UR4, UR56, UR55, URZ ;  /* 0x00000037380472a5 */ /* 0x000fe4000f8e00ff */
[----:B------:R-:W-:Y:S02]  /*5bc0*/  UIMAD.WIDE.U32 UR6, UR57, UR52, URZ ;  /* 0x00000034390672a5 */ /* 0x000fe4000f8e00ff */
[----:B------:R-:W-:Y:S02]  /*5bd0*/  UISETP.NE.AND UP0, UPT, UR54, 0x1, UPT ;  /* 0x000000013600788c */ /* 0x000fe4000bf05270 */
[----:B------:R-:W-:Y:S02]  /*5be0*/  UIMAD.WIDE.U32 UR8, UR37, UR55, URZ ;  /* 0x00000037250872a5 */ /* 0x000fe4000f8e00ff */
[----:B------:R-:W-:Y:S02]  /*5bf0*/  UIMAD.WIDE.U32 UR10, UR38, UR52, URZ ;  /* 0x00000034260a72a5 */ /* 0x000fe4000f8e00ff */
[----:B------:R-:W-:Y:S02]  /*5c00*/  UISETP.NE.AND UP1, UPT, UR43, 0x1, UPT ;  /* 0x000000012b00788c */ /* 0x000fe4000bf25270 */
[----:B------:R-:W-:Y:S01]  /*5c10*/  UISETP.NE.AND UP2, UPT, UR42, 0x1, UPT ;  /* 0x000000012a00788c */ /* 0x000fe2000bf45270 */
[----:B------:R-:W-:Y:S02]  /*5c20*/  UMOV UR4, UR5 ;  /* 0x0000000500047c82 */ /* 0x000fe40008000000 */
[----:B--2---:R-:W-:Y:S03]  /*5c30*/  USHF.R.U32.HI UR5, URZ, UR12, UR4 ;  /* 0x0000000cff057299 */ /* 0x004fe60008011604 */
[----:B------:R-:W-:Y:S02]  /*5c40*/  UMOV UR4, UR7 ;  /* 0x0000000700047c82 */ /* 0x000fe40008000000 */
[----:B------:R-:W-:Y:S02]  /*5c50*/  USHF.R.U32.HI UR7, URZ, UR53, UR4 ;  /* 0x00000035ff077299 */ /* 0x000fe40008011604 */
[----:B------:R-:W-:Y:S02]  /*5c60*/  USEL UR4, UR56, UR5, !UP0 ;  /* 0x0000000538047287 */ /* 0x000fe4000c000000 */
[----:B------:R-:W-:Y:S01]  /*5c70*/  USEL UR7, UR57, UR7, !UP1 ;  /* 0x0000000739077287 */ /* 0x000fe2000c800000 */
[----:B------:R-:W-:Y:S01]  /*5c80*/  UMOV UR5, UR9 ;  /* 0x0000000900057c82 */ /* 0x000fe20008000000 */
[----:B------:R-:W-:Y:S02]  /*5c90*/  UIMAD.WIDE.U32 UR8, UR4, UR40, URZ ;  /* 0x00000028040872a5 */ /* 0x000fe4000f8e00ff */
[----:B------:R-:W-:Y:S03]  /*5ca0*/  USHF.R.U32.HI UR6, URZ, UR12, UR5 ;  /* 0x0000000cff067299 */ /* 0x000fe60008011605 */
[----:B------:R-:W-:Y:S01]  /*5cb0*/  UMOV UR5, UR11 ;  /* 0x0000000b00057c82 */ /* 0x000fe20008000000 */
[----:B------:R-:W-:Y:S02]  /*5cc0*/  UIMAD.WIDE.U32 UR10, UR7, UR40, URZ ;  /* 0x00000028070a72a5 */ /* 0x000fe4000f8e00ff */
[----:B------:R-:W-:Y:S02]  /*5cd0*/  USHF.R.U32.HI UR12, URZ, UR53, UR5 ;  /* 0x00000035ff0c7299 */ /* 0x000fe40008011605 */
[----:B------:R-:W-:Y:S01]  /*5ce0*/  USEL UR6, UR37, UR6, !UP0 ;  /* 0x0000000625067287 */ /* 0x000fe2000c000000 */
[----:B------:R-:W-:Y:S02]  /*5cf0*/  UMOV UR5, UR9 ;  /* 0x0000000900057c82 */ /* 0x000fe40008000000 */
[----:B------:R-:W-:Y:S01]  /*5d00*/  UMOV UR10, UR11 ;  /* 0x0000000b000a7c82 */ /* 0x000fe20008000000 */
[----:B------:R-:W-:Y:S02]  /*5d10*/  @UP2 USHF.R.U32.HI UR4, URZ, UR41, UR5 ;  /* 0x00000029ff042299 */ /* 0x000fe40008011605 */
[----:B------:R-:W-:Y:S02]  /*5d20*/  @UP2 USHF.R.U32.HI UR7, URZ, UR41, UR10 ;  /* 0x00000029ff072299 */ /* 0x000fe4000801160a */
[----:B------:R-:W-:Y:S02]  /*5d30*/  UIMAD UR4, UR42, UR4, URZ ;  /* 0x000000042a0472a4 */ /* 0x000fe4000f8e02ff */
[----:B------:R-:W-:Y:S02]  /*5d40*/  UIMAD.WIDE.U32 UR10, UR6, UR40, URZ ;  /* 0x00000028060a72a5 */ /* 0x000fe4000f8e00ff */
[----:B------:R-:W-:Y:S02]  /*5d50*/  USEL UR5, UR38, UR12, !UP1 ;  /* 0x0000000c26057287 */ /* 0x000fe4000c800000 */
[----:B------:R-:W-:Y:S02]  /*5d60*/  UIMAD UR8, UR42, UR7, URZ ;  /* 0x000000072a0872a4 */ /* 0x000fe4000f8e02ff */
[----:B------:R-:W-:Y:S03]  /*5d70*/  UISETP.GE.AND UP0, UPT, UR6, UR4, UPT ;  /* 0x000000040600728c */ /* 0x000fe6000bf06270 */
[----:B------:R-:W-:Y:S01]  /*5d80*/  UMOV UR4, UR11 ;  /* 0x0000000b00047c82 */ /* 0x000fe20008000000 */
[----:B------:R-:W-:Y:S02]  /*5d90*/  UISETP.GE.OR UP0, UPT, UR5, UR8, UP0 ;  /* 0x000000080500728c */ /* 0x000fe40008706670 */
[----:B------:R-:W-:Y:S02]  /*5da0*/  USHF.R.U32.HI UR4, URZ, UR41, UR4 ;  /* 0x00000029ff047299 */ /* 0x000fe40008011604 */
[----:B------:R-:W-:Y:S02]  /*5db0*/  UIMAD.WIDE.U32 UR8, UR5, UR40, URZ ;  /* 0x00000028050872a5 */ /* 0x000fe4000f8e00ff */
[----:B------:R-:W-:Y:S02]  /*5dc0*/  USEL UR11, UR6, UR4, !UP2 ;  /* 0x00000004060b7287 */ /* 0x000fe4000d000000 */
[----:B------:R-:W-:Y:S02]  /*5dd0*/  UIADD3 UR8, UPT, UPT, -UR5, URZ, URZ ;  /* 0x000000ff05087290 */ /* 0x000fe4000fffe1ff */
[----:B------:R-:W-:Y:S01]  /*5de0*/  UIADD3 UR10, UPT, UPT, -UR11, URZ, URZ ;  /* 0x000000ff0b0a7290 */ /* 0x000fe2000fffe1ff */
[----:B------:R-:W-:Y:S01]  /*5df0*/  @!UP0 UMOV UR4, UR9 ;  /* 0x0000000900048c82 */ /* 0x000fe20008000000 */
[----:B------:R-:W-:Y:S02]  /*5e00*/  UIADD3 UR9, UPT, UPT, -UR6, URZ, URZ ;  /* 0x000000ff06097290 */ /* 0x000fe4000fffe1ff */
[----:B------:R-:W-:Y:S02]  /*5e10*/  @!UP0 USHF.R.U32.HI UR4, URZ, UR41, UR4 ;  /* 0x00000029ff048299 */ /* 0x000fe40008011604 */
[----:B------:R-:W-:Y:S02]  /*5e20*/  UIMAD UR10, UR42, UR10, UR6 ;  /* 0x0000000a2a0a72a4 */ /* 0x000fe4000f8e0206 */
[----:B------:R-:W-:Y:S04]  /*5e30*/  @!UP0 USEL UR4, UR5, UR4, !UP2 ;  /* 0x0000000405048287 */ /* 0x000fe8000d000000 */
[----:B------:R-:W-:Y:S02]  /*5e40*/  @!UP0 UIMAD UR10, UR7, UR10, UR4 ;  /* 0x0000000a070a82a4 */ /* 0x000fe4000f8e0204 */
[----:B------:R-:W-:Y:S02]  /*5e50*/  @!UP0 UIADD3 UR11, UPT, UPT, UR11, -UR4, URZ ;  /* 0x800000040b0b8290 */ /* 0x000fe4000fffe0ff */
[----:B------:R-:W-:Y:S02]  /*5e60*/  UIMAD UR7, UR43, UR8, UR38 ;  /* 0x000000082b0772a4 */ /* 0x000fe4000f8e0226 */
[----:B------:R-:W-:Y:S02]  /*5e70*/  @!UP0 UIMAD UR6, UR11, UR42, UR5 ;  /* 0x0000002a0b0682a4 */ /* 0x000fe4000f8e0205 */
[----:B------:R-:W-:Y:S01]  /*5e80*/  UIMAD UR4, UR54, UR9, UR37 ;  /* 0x00000009360472a4 */ /* 0x000fe2000f8e0225 */
[----:B------:R-:W-:Y:S02]  /*5e90*/  @!UP0 UMOV UR5, UR10 ;  /* 0x0000000a00058c82 */ /* 0x000fe40008000000 */
[----:B------:R-:W-:Y:S02]  /*5ea0*/  UIMAD UR38, UR5, UR43, UR7 ;  /* 0x0000002b052672a4 */ /* 0x000fe4000f8e0207 */
[----:B------:R-:W-:Y:S11]  /*5eb0*/  UIMAD UR37, UR6, UR54, UR4 ;  /* 0x00000036062572a4 */ /* 0x000ff6000f8e0204 */
[----:B------:R-:W-:Y:S01]  /*5ec0*/  @!UPT UIADD3 URZ, UPT, UPT, URZ, URZ, URZ ;  /* 0x000000fffffff290 */ /* 0x000fe2000fffe0ff */
.L_x_102:
[----:B------:R-:W-:Y:S01]  /*5ed0*/  UISETP.NE.AND UP0, UPT, UR39, 0x1, UPT ;  /* 0x000000012700788c */ /* 0x000fe2000bf05270 */
[----:B------:R-:W-:Y:S01]  /*5ee0*/  IADD3 R165, PT, PT, R165, 0x1, RZ ;  /* 0x00000001a5a57810 */ /* 0x000fe20007ffe0ff */
[----:B------:R-:W-:Y:S02]  /*5ef0*/  USHF.L.U32 UR50, UR16, 0x7, URZ ;  /* 0x0000000710327899 */ /* 0x000fe400080006ff */
[----:B------:R-:W-:Y:S07]  /*5f00*/  USHF.L.U32 UR49, UR20, 0x7, URZ ;  /* 0x0000000714317899 */ /* 0x000fee00080006ff */
[----:B------:R-:W2:Y:S01]  /*5f10*/  @!UP0 LDCU.128 UR12, c[0x0][0xb10] ;  /* 0x00016200ff0c87ac */ /* 0x000ea20008000c00 */
[----:B------:R-:W4:Y:S01]  /*5f20*/  @!UP0 LDCU UR5, c[0x0][0xb0c] ;  /* 0x00016180ff0587ac */ /* 0x000f220008000800 */
[----:B------:R-:W3:Y:S01]  /*5f30*/  @!UP0 LDCU UR10, c[0x0][0xb20] ;  /* 0x00016400ff0a87ac */ /* 0x000ee20008000800 */
[----:B--2---:R-:W-:Y:S02]  /*5f40*/  UIMAD.WIDE.U32 UR8, UR38, UR12, URZ ;  /* 0x0000000c260872a5 */ /* 0x004fe4000f8e00ff */
[----:B------:R-:W-:Y:S02]  /*5f50*/  UIMAD.WIDE.U32 UR6, UR37, UR15, URZ ;  /* 0x0000000f250672a5 */ /* 0x000fe4000f8e00ff */
[----:B------:R-:W-:Y:S03]  /*5f60*/  @!UP0 UISETP.NE.AND UP1, UPT, UR14, 0x1, UPT ;  /* 0x000000010e00888c */ /* 0x000fe6000bf25270 */
[----:B------:R-:W-:Y:S01]  /*5f70*/  @!UP0 UMOV UR4, UR9 ;  /* 0x0000000900048c82 */ /* 0x000fe20008000000 */
[----:B----4-:R-:W-:Y:S02]  /*5f80*/  @!UP0 UISETP.NE.AND UP2, UPT, UR5, 0x1, UPT ;  /* 0x000000010500888c */ /* 0x010fe4000bf45270 */
[----:B------:R-:W-:Y:S01]  /*5f90*/  @!UP0 USHF.R.U32.HI UR4, URZ, UR13, UR4 ;  /* 0x0000000dff048299 */ /* 0x000fe20008011604 */
[----:B------:R-:W-:Y:S02]  /*5fa0*/  @!UP0 UMOV UR6, UR7 ;  /* 0x0000000700068c82 */ /* 0x000fe40008000000 */
[----:B---3--:R-:W-:Y:S02]  /*5fb0*/  @!UP0 USHF.R.U32.HI UR6, URZ, UR10, UR6 ;  /* 0x0000000aff068299 */ /* 0x008fe40008011606 */
[----:B------:R-:W-:Y:S02]  /*5fc0*/  @!UP0 USEL UR7, UR38, UR4, !UP2 ;  /* 0x0000000426078287 */ /* 0x000fe4000d000000 */
[----:B------:R-:W-:Y:S04]  /*5fd0*/  @!UP0 USEL UR6, UR37, UR6, !UP1 ;  /* 0x0000000625068287 */ /* 0x000fe8000c800000 */
[----:B------:R-:W-:Y:S02]  /*5fe0*/  @!UP0 UIADD3 UR4, UPT, UPT, -UR7, UR6, URZ ;  /* 0x0000000607048290 */ /* 0x000fe4000fffe1ff */
[----:B------:R-:W-:Y:S02]  /*5ff0*/  @!UP0 UIADD3 UR6, UPT, UPT, UR7, -UR6, URZ ;  /* 0x8000000607068290 */ /* 0x000fe4000fffe0ff */
[----:B------:R-:W-:Y:S02]  /*6000*/  @!UP0 UIMAD UR38, UR4, UR5, UR38 ;  /* 0x00000005042682a4 */ /* 0x000fe4000f8e0226 */
[----:B------:R-:W-:Y:S02]  /*6010*/  @!UP0 UIMAD UR37, UR6, UR14, UR37 ;  /* 0x0000000e062582a4 */ /* 0x000fe4000f8e0225 */
[----:B------:R-:W-:Y:S09]  /*6020*/  ULOP3.LUT UP0, URZ, UR61, 0x1b0, URZ, 0xc0, !UPT ;  /* 0x000001b03dff7892 */ /* 0x000ff2000f80c0ff */
[----:B------:R-:W-:Y:S05]  /*6030*/  BRA.U !UP0, `(.L_x_103) ;  /* 0x0000000108407547 */ /* 0x000fea000b800000 */
[----:B------:R-:W2:Y:S01]  /*6040*/  LDCU.64 UR8, c[0x4][0x80] ;  /* 0x01001000ff0877ac */ /* 0x000ea20008000a00 */
[----:B------:R-:W-:Y:S01]  /*6050*/  MOV R3, 0x0 ;  /* 0x0000000000037802 */ /* 0x000fe20000000f00 */
[----:B------:R-:W-:Y:S02]  /*6060*/  HFMA2 R12, -RZ, RZ, 0, 5.9604644775390625e-08 ;  /* 0x00000001ff0c7431 */ /* 0x000fe400000001ff */
[----:B------:R-:W-:Y:S02]  /*6070*/  IMAD.MOV.U32 R8, RZ, RZ, 0x70 ;  /* 0x00000070ff087424 */ /* 0x000fe400078e00ff */
[----:B------:R-:W-:Y:S01]  /*6080*/  IMAD.MOV.U32 R13, RZ, RZ, RZ ;  /* 0x000000ffff0d7224 */ /* 0x000fe200078e00ff */
[----:B------:R-:W3:Y:S01]  /*6090*/  LDCU.64 UR6, c[0x4][0x88] ;  /* 0x01001100ff0677ac */ /* 0x000ee20008000a00 */
[----:B------:R-:W4:Y:S01]  /*60a0*/  LDC.64 R2, c[0x4][R3] ;  /* 0x0100000003027b82 */ /* 0x000f220000000a00 */
[----:B------:R-:W1:Y:S01]  /*60b0*/  LDCU.64 UR4, c[0x4][0x8] ;  /* 0x01000100ff0477ac */ /* 0x000e620008000a00 */
[----:B--2---:R-:W-:Y:S01]  /*60c0*/  MOV R5, UR9 ;  /* 0x0000000900057c02 */ /* 0x004fe20008000f00 */
[----:B------:R-:W-:Y:S01]  /*60d0*/  IMAD.U32 R4, RZ, RZ, UR8 ;  /* 0x00000008ff047e24 */ /* 0x000fe2000f8e00ff */
[----:B---3--:R-:W-:Y:S01]  /*60e0*/  MOV R7, UR7 ;  /* 0x0000000700077c02 */ /* 0x008fe20008000f00 */
[----:B------:R-:W-:Y:S01]  /*60f0*/  IMAD.U32 R6, RZ, RZ, UR6 ;  /* 0x00000006ff067e24 */ /* 0x000fe2000f8e00ff */
[----:B-1----:R-:W-:Y:S01]  /*6100*/  MOV R11, UR5 ;  /* 0x00000005000b7c02 */ /* 0x002fe20008000f00 */
[----:B------:R-:W-:Y:S02]  /*6110*/  IMAD.U32 R10, RZ, RZ, UR4 ;  /* 0x00000004ff0a7e24 */ /* 0x000fe4000f8e00ff */
[----:B------:R-:W-:Y:S07]  /*6120*/  LEPC R20, `(.L_x_103) ;  /* 0x000000001014794e */ /* 0x000fee0000000000 */
[----:B----45:R-:W-:Y:S05]  /*6130*/  CALL.ABS.NOINC R2 ;  /* 0x0000000002007343 */ /* 0x030fea0003c00000 */
.L_x_103:
[----:B------:R-:W-:Y:S01]  /*6140*/  LOP3.LUT P0, RZ, R180, 0x1b0, RZ, 0xc0, !PT ;  /* 0x000001b0b4ff7812 */ /* 0x000fe2000780c0ff */
[----:B------:R-:W-:Y:S11]  /*6150*/  BSSY.RECONVERGENT B6, `(.L_x_104) ;  /* 0x0000013000067945 */ /* 0x000ff60003800200 */
[----:B------:R-:W-:Y:S01]  /*6160*/  @!UPT UIADD3 URZ, UPT, UPT, URZ, URZ, URZ ;  /* 0x000000fffffff290 */ /* 0x000fe2000fffe0ff */
[----:B------:R-:W-:Y:S05]  /*6170*/  @!P0 BRA `(.L_x_105) ;  /* 0x0000000000408947 */ /* 0x000fea0003800000 */
        /* <DEDUP_REMOVED lines=16> */
.L_x_105:
[----:B------:R-:W-:Y:S05]  /*6280*/  BSYNC.RECONVERGENT B6 ;  /* 0x0000000000067941 */ /* 0x000fea0003800200 */
.L_x_104:
[----:B------:R-:W-:Y:S02]  /*6290*/  ISETP.NE.U32.AND P0, PT, RZ, UR46, PT ;  /* 0x0000002eff007c0c */ /* 0x000fe4000bf05070 */
[C---:B------:R-:W-:Y:S02]  /*62a0*/  ISETP.NE.U32.AND P4, PT, R160.reuse, RZ, PT ;  /* 0x000000ffa000720c */ /* 0x040fe40003f85070 */
[----:B------:R-:W-:Y:S02]  /*62b0*/  ISETP.NE.U32.AND P1, PT, R160, RZ, PT ;  /* 0x000000ffa000720c */ /* 0x000fe40003f25070 */
[----:B------:R-:W-:Y:S02]  /*62c0*/  ISETP.NE.AND.EX P0, PT, RZ, UR47, PT, P0 ;  /* 0x0000002fff007c0c */ /* 0x000fe4000bf05300 */
[C---:B------:R-:W-:Y:S02]  /*62d0*/  ISETP.NE.AND.EX P4, PT, R161.reuse, RZ, PT, P4 ;  /* 0x000000ffa100720c */ /* 0x040fe40003f85340 */
[----:B------:R-:W-:Y:S02]  /*62e0*/  ISETP.NE.AND.EX P1, PT, R161, RZ, P0, P1 ;  /* 0x000000ffa100720c */ /* 0x000fe40000725310 */
[----:B------:R-:W-:Y:S02]  /*62f0*/  ISETP.NE.U32.AND P5, PT, R156, RZ, PT ;  /* 0x000000ff9c00720c */ /* 0x000fe40003fa5070 */
[----:B------:R-:W-:Y:S02]  /*6300*/  ISETP.NE.U32.AND P2, PT, RZ, UR46, PT ;  /* 0x0000002eff007c0c */ /* 0x000fe4000bf45070 */
[----:B------:R-:W-:Y:S02]  /*6310*/  PLOP3.LUT P0, PT, PT, PT, PT, 0x8, 0x80 ;  /* 0x000000000080781c */ /* 0x000fe40003f0e170 */
[----:B------:R-:W-:Y:S02]  /*6320*/  ISETP.NE.AND.EX P5, PT, R157, RZ, PT, P5 ;  /* 0x000000ff9d00720c */ /* 0x000fe40003fa5350 */
[----:B------:R-:W-:Y:S03]  /*6330*/  ISETP.NE.AND.EX P2, PT, RZ, UR47, PT, P2 ;  /* 0x0000002fff007c0c */ /* 0x000fe6000bf45320 */
[----:B------:R-:W-:Y:S01]  /*6340*/  @!P1 PLOP3.LUT P0, PT, P4, PT, PT, 0x80, 0x8 ;  /* 0x000000000008981c */ /* 0x000fe2000270f070 */
[----:B------:R-:W-:Y:S01]  /*6350*/  @!UPT UIADD3 URZ, UPT, UPT, URZ, URZ, URZ ;  /* 0x000000fffffff290 */ /* 0x000fe2000fffe0ff */
[----:B------:R-:W-:Y:S11]  /*6360*/  @!P4 BRA `(.L_x_106) ;  /* 0x000000000030c947 */ /* 0x000ff60003800000 */
[----:B------:R-:W-:Y:S01]  /*6370*/  ISETP.NE.U32.AND P3, PT, R158, RZ, PT ;  /* 0x000000ff9e00720c */ /* 0x000fe20003f65070 */
[----:B------:R-:W2:Y:S01]  /*6380*/  LDCU.64 UR4, c[0x0][0x358] ;  /* 0x00006b00ff0477ac */ /* 0x000ea20008000a00 */
[----:B------:R-:W-:Y:S02]  /*6390*/  IMAD.MOV.U32 R162, RZ, RZ, 0x1 ;  /* 0x00000001ffa27424 */ /* 0x000fe400078e00ff */
[----:B------:R-:W-:Y:S11]  /*63a0*/  ISETP.NE.AND.EX P3, PT, R159, RZ, PT, P3 ;  /* 0x000000ff9f00720c */ /* 0x000ff60003f65330 */
[----:B------:R-:W-:Y:S02]  /*63b0*/  @!UPT UIADD3 URZ, UPT, UPT, URZ, URZ, URZ ;  /* 0x000000fffffff290 */ /* 0x000fe4000fffe0ff */
[----:B------:R-:W3:Y:S01]  /*63c0*/  @P3 LDC.64 R2, c[0x0][0x888] ;  /* 0x00022200ff023b82 */ /* 0x000ee20000000a00 */
[----:B-1----:R-:W-:Y:S04]  /*63d0*/  @P3 IMAD R0, R160, UR36, RZ ;  /* 0x00000024a0003c24 */ /* 0x002fe8000f8e02ff */
[----:B---3--:R-:W-:Y:S04]  /*63e0*/  @P3 IMAD.WIDE R2, R0, 0x4, R2 ;  /* 0x0000000400023825 */ /* 0x008fe800078e0202 */
[----:B------:R-:W-:Y:S01]  /*63f0*/  HFMA2 R0, -RZ, RZ, 0, 5.9604644775390625e-08 ;  /* 0x00000001ff007431 */ /* 0x000fe200000001ff */
[----:B--2--5:R2:W5:Y:S04]  /*6400*/  @P3 LDG.E R73, desc[UR4][R2.64] ;  /* 0x0000000402493981 */ /* 0x024568000c1e1900 */
[----:B------:R-:W-:Y:S01]  /*6410*/  @!P3 PRMT R162, R0, 0x7610, R162 ;  /* 0x0000761000a2b816 */ /* 0x000fe200000000a2 */
[----:B--2---:R-:W3:Y:S06]  /*6420*/  @!P3 LDC R73, c[0x0][0x880] ;  /* 0x00022000ff49bb82 */ /* 0x004eec0000000800 */
.L_x_106:
[----:B------:R-:W-:Y:S05]  /*6430*/  @!P5 BRA `(.L_x_107) ;  /* 0x000000000024d947 */ /* 0x000fea0003800000 */
[----:B------:R-:W-:Y:S01]  /*6440*/  ISETP.NE.U32.AND P3, PT, R138, RZ, PT ;  /* 0x000000ff8a00720c */ /* 0x000fe20003f65070 */
[----:B------:R-:W2:Y:S03]  /*6450*/  LDCU.64 UR4, c[0x0][0x358] ;  /* 0x00006b00ff0477ac */ /* 0x000ea60008000a00 */
[----:B------:R-:W-:Y:S11]  /*6460*/  ISETP.NE.AND.EX P3, PT, R139, RZ, PT, P3 ;  /* 0x000000ff8b00720c */ /* 0x000ff60003f65330 */
[----:B------:R-:W-:Y:S02]  /*6470*/  @!UPT UIADD3 URZ, UPT, UPT, URZ, URZ, URZ ;  /* 0x000000fffffff290 */ /* 0x000fe4000fffe0ff */
[----:B------:R-:W4:Y:S01]  /*6480*/  @P3 LDC.64 R2, c[0x0][0x8a8] ;  /* 0x00022a00ff023b82 */ /* 0x000f220000000a00 */
[----:B-1----:R-:W-:Y:S04]  /*6490*/  @P3 IMAD R0, R156, UR36, RZ ;  /* 0x000000249c003c24 */ /* 0x002fe8000f8e02ff */
[----:B----4-:R-:W-:Y:S05]  /*64a0*/  @P3 IMAD.WIDE R2, R0, 0x4, R2 ;  /* 0x0000000400023825 */ /* 0x010fea00078e0202 */
[----:B--2--5:R2:W5:Y:S02]  /*64b0*/  @P3 LDG.E R70, desc[UR4][R2.64] ;  /* 0x0000000402463981 */ /* 0x024564000c1e1900 */
[----:B--2---:R-:W4:Y:S02]  /*64c0*/  @!P3 LDC R70, c[0x0][0x8a0] ;  /* 0x00022800ff46bb82 */ /* 0x004f240000000800 */
.L_x_107:
[----:B---3-5:R-:W-:Y:S01]  /*64d0*/  FSETP.NEU.AND P3, PT, R73, RZ, PT ;  /* 0x000000ff4900720b */ /* 0x028fe20003f6d000 */
[----:B------:R-:W-:Y:S01]  /*64e0*/  BSSY B1, `(.L_x_108) ;  /* 0x0000046000017945 */ /* 0x000fe20003800000 */
[----:B------:R-:W-:Y:S01]  /*64f0*/  SEL R7, RZ, 0xffffffff, P2 ;  /* 0xffffffffff077807 */ /* 0x000fe20001000000 */
[----:B------:R-:W-:Y:S01]  /*6500*/  IMAD.MOV.U32 R193, RZ, RZ, 0x1 ;  /* 0x00000001ffc17424 */ /* 0x000fe200078e00ff */
[----:B-1----:R-:W-:Y:S01]  /*6510*/  @!P1 SEL R0, RZ, 0xffffffff, P3 ;  /* 0xffffffffff009807 */ /* 0x002fe20001800000 */
[----:B------:R-:W-:Y:S01]  /*6520*/  IMAD R71, R68, 0x80, R69 ;  /* 0x0000008044477824 */ /* 0x000fe200078e0245 */
[----:B------:R-:W-:Y:S02]  /*6530*/  LOP3.LUT P2, RZ, R162, 0xff, RZ, 0xc0, !PT ;  /* 0x000000ffa2ff7812 */ /* 0x000fe4000784c0ff */
[----:B------:R-:W-:Y:S02]  /*6540*/  CS2R R154, SRZ ;  /* 0x00000000009a7805 */ /* 0x000fe4000001ff00 */
[----:B------:R-:W-:Y:S02]  /*6550*/  LEA R3, R169, UR44, 0x3 ;  /* 0x0000002ca9037c11 */ /* 0x000fe4000f8e18ff */
[----:B------:R-:W-:Y:S02]  /*6560*/  CS2R R152, SRZ ;  /* 0x0000000000987805 */ /* 0x000fe4000001ff00 */
[----:B------:R-:W-:Y:S02]  /*6570*/  @P0 SEL R0, R7, R0, !P2 ;  /* 0x0000000007000207 */ /* 0x000fe40005000000 */
[----:B------:R-:W-:Y:S02]  /*6580*/  CS2R R150, SRZ ;  /* 0x0000000000967805 */ /* 0x000fe4000001ff00 */
[----:B------:R-:W-:Y:S02]  /*6590*/  LEA R164, R68, UR44, 0x3 ;  /* 0x0000002c44a47c11 */ /* 0x000fe4000f8e18ff */
[----:B------:R-:W-:Y:S02]  /*65a0*/  CS2R R148, SRZ ;  /* 0x0000000000947805 */ /* 0x000fe4000001ff00 */
[----:B------:R-:W-:Y:S02]  /*65b0*/  @!P1 LOP3.LUT R0, R0, 0x1, RZ, 0xc0, !PT ;  /* 0x0000000100009812 */ /* 0x000fe400078ec0ff */
[----:B------:R-:W-:Y:S02]  /*65c0*/  CS2R R146, SRZ ;  /* 0x0000000000927805 */ /* 0x000fe4000001ff00 */
[----:B------:R-:W-:Y:S02]  /*65d0*/  SHF.L.U32 R5, R171, 0x1f, RZ ;  /* 0x0000001fab057819 */ /* 0x000fe400000006ff */
[----:B------:R-:W-:Y:S02]  /*65e0*/  CS2R R144, SRZ ;  /* 0x0000000000907805 */ /* 0x000fe4000001ff00 */
[----:B------:R-:W-:Y:S02]  /*65f0*/  ISETP.NE.U32.OR P6, PT, R0, 0x1, P1 ;  /* 0x000000010000780c */ /* 0x000fe40000fc5470 */
[----:B------:R-:W-:Y:S02]  /*6600*/  CS2R R142, SRZ ;  /* 0x00000000008e7805 */ /* 0x000fe4000001ff00 */
[----:B------:R-:W-:Y:S02]  /*6610*/  SEL R0, RZ, 0xffffffff, P3 ;  /* 0xffffffffff007807 */ /* 0x000fe40001800000 */
[----:B------:R-:W-:Y:S02]  /*6620*/  CS2R R140, SRZ ;  /* 0x00000000008c7805 */ /* 0x000fe4000001ff00 */
[----:B------:R-:W-:Y:S02]  /*6630*/  P2R R172, PR, RZ, 0x40 ;  /* 0x00000040ffac7803 */ /* 0x000fe40000000000 */
[----:B------:R-:W-:Y:S04]  /*6640*/  @P4 SEL R0, R7, R0, !P2 ;  /* 0x0000000007004207 */ /* 0x000fe80005000000 */
[----:B------:R-:W-:Y:S02]  /*6650*/  LOP3.LUT R0, R0, 0x1, RZ, 0xc0, !PT ;  /* 0x0000000100007812 */ /* 0x000fe400078ec0ff */
[----:B------:R-:W-:Y:S02]  /*6660*/  @P6 SHF.L.U32 R2, R168, 0x1f, RZ ;  /* 0x0000001fa8026819 */ /* 0x000fe400000006ff */
[----:B------:R-:W-:Y:S02]  /*6670*/  ISETP.NE.U32.AND P5, PT, R0, 0x1, PT ;  /* 0x000000010000780c */ /* 0x000fe40003fa5070 */
[----:B------:R-:W1:Y:S02]  /*6680*/  @P6 SYNCS.PHASECHK.TRANS64.TRYWAIT P1, [R3+URZ+0x80], R2 ;  /* 0x00008002030065a7 */ /* 0x000e6400080211ff */
[----:B------:R-:W-:Y:S01]  /*6690*/  P2R R194, PR, RZ, 0x20 ;  /* 0x00000020ffc27803 */ /* 0x000fe20000000000 */
[----:B------:R2:W3:Y:S01]  /*66a0*/  SYNCS.PHASECHK.TRANS64.TRYWAIT P0, [R164+URZ+0xd0], R5 ;  /* 0x0000d005a40075a7 */ /* 0x0004e200080011ff */
[----:B-1----:R-:W-:Y:S01]  /*66b0*/  @P6 SEL R193, RZ, 0x1, !P1 ;  /* 0x00000001ffc16807 */ /* 0x002fe20004800000 */
[----:B--2---:R-:W-:Y:S06]  /*66c0*/  @!P6 BRA `(.L_x_109) ;  /* 0x00000000009ce947 */ /* 0x004fec0003800000 */
[----:B------:R-:W-:Y:S01]  /*66d0*/  @P5 IMAD R8, R169, 0x2000, R178 ;  /* 0x00002000a9085824 */ /* 0x000fe200078e02b2 */
[----:B------:R-:W1:Y:S01]  /*66e0*/  S2R R0, SR_CgaCtaId ;  /* 0x0000000000007919 */ /* 0x000e620000008800 */
[----:B------:R-:W-:Y:S01]  /*66f0*/  ISETP.NE.AND P1, PT, R193, RZ, PT ;  /* 0x000000ffc100720c */ /* 0x000fe20003f25270 */
[----:B------:R-:W-:Y:S01]  /*6700*/  BSSY B0, `(.L_x_110) ;  /* 0x0000010000007945 */ /* 0x000fe20003800000 */
[--C-:B------:R-:W-:Y:S01]  /*6710*/  @P5 IMAD R7, R179, -0x10, R8.reuse ;  /* 0xfffffff0b3075824 */ /* 0x100fe200078e0208 */
[----:B------:R-:W-:Y:S01]  /*6720*/  CS2R R142, SRZ ;  /* 0x00000000008e7805 */ /* 0x000fe2000001ff00 */
[----:B------:R-:W-:Y:S01]  /*6730*/  @P5 IMAD R6, R177, -0x10, R8 ;  /* 0xfffffff0b1065824 */ /* 0x000fe200078e0208 */
[----:B------:R-:W-:Y:S01]  /*6740*/  CS2R R140, SRZ ;  /* 0x00000000008c7805 */ /* 0x000fe2000001ff00 */
[----:B------:R-:W-:Y:S01]  /*6750*/  @P5 IMAD R4, R176, 0x10, R7 ;  /* 0x00000010b0045824 */ /* 0x000fe200078e0207 */
[----:B------:R-:W-:Y:S02]  /*6760*/  CS2R R150, SRZ ;  /* 0x0000000000967805 */ /* 0x000fe4000001ff00 */
[----:B------:R-:W-:Y:S02]  /*6770*/  CS2R R148, SRZ ;  /* 0x0000000000947805 */ /* 0x000fe4000001ff00 */
[----:B------:R-:W-:Y:S02]  /*6780*/  CS2R R146, SRZ ;  /* 0x0000000000927805 */ /* 0x000fe4000001ff00 */
[----:B------:R-:W-:Y:S02]  /*6790*/  CS2R R144, SRZ ;  /* 0x0000000000907805 */ /* 0x000fe4000001ff00 */
[----:B------:R-:W-:Y:S02]  /*67a0*/  CS2R R154, SRZ ;  /* 0x00000000009a7805 */ /* 0x000fe4000001ff00 */
[----:B------:R-:W-:Y:S01]  /*67b0*/  CS2R R152, SRZ ;  /* 0x0000000000987805 */ /* 0x000fe2000001ff00 */
[----:B------:R-:W-:Y:S06]  /*67c0*/  @P1 BRA `(.L_x_111) ;  /* 0x00000000000c1947 */ /* 0x000fec0003800000 */
[----:B------:R-:W-:Y:S04]  /*67d0*/  SHF.L.U32 R2, R168, 0x1f, RZ ;  /* 0x0000001fa8027819 */ /* 0x000fe800000006ff */
[----:B------:R-:W2:Y:S02]  /*67e0*/  SYNCS.PHASECHK.TRANS64.TRYWAIT P1, [R3+URZ+0x80], R2 ;  /* 0x00008002030075a7 */ /* 0x000ea400080211ff */
[----:B--2---:R-:W-:Y:S05]  /*67f0*/  @!P1 BRA `(.L_x_112) ;  /* 0x0000003400cc9947 */ /* 0x004fea0003800000 */
.L_x_111:
[----:B------:R-:W-:Y:S05]  /*6800*/  BSYNC B0 ;  /* 0x0000000000007941 */ /* 0x000fea0003800000 */
.L_x_110:
[----:B------:R-:W-:Y:S01]  /*6810*/  ISETP.NE.AND P1, PT, R194, RZ, PT ;  /* 0x000000ffc200720c */ /* 0x000fe20003f25270 */
[----:B--2---:R-:W-:Y:S02]  /*6820*/  VIADD R3, R3, 0x90 ;  /* 0x0000009003037836 */ /* 0x004fe40000000000 */
[----:B------:R-:W-:Y:S03]  /*6830*/  VIADD R169, R169, 0x1 ;  /* 0x00000001a9a97836 */ /* 0x000fe60000000000 */
[----:B-1----:R-:W-:Y:S07]  /*6840*/  PRMT R0, R0, 0x654, R3 ;  /* 0x0000065400007816 */ /* 0x002fee0000000003 */
[----:B------:R1:W2:Y:S04]  /*6850*/  @P1 LDS.128 R140, [R8] ;  /* 0x00000000088c1984 */ /* 0x0002a80000000c00 */
[----:B------:R1:W1:Y:S04]  /*6860*/  @P1 LDS.128 R148, [R6+0x20] ;  /* 0x0000200006941984 */ /* 0x0002680000000c00 */
[----:B------:R1:W1:Y:S04]  /*6870*/  @P1 LDS.128 R144, [R7+0x10] ;  /* 0x0000100007901984 */ /* 0x0002680000000c00 */
[----:B------:R1:W1:Y:S01]  /*6880*/  @P1 LDS.128 R152, [R4+0x10] ;  /* 0x0000100004981984 */ /* 0x0002620000000c00 */
[C---:B------:R-:W-:Y:S01]  /*6890*/  ISETP.NE.AND P1, PT, R169.reuse, 0x2, PT ;  /* 0x00000002a900780c */ /* 0x040fe20003f25270 */
[----:B------:R-:W-:Y:S01]  /*68a0*/  @!PT LDS RZ, [RZ] ;  /* 0x00000000fffff984 */ /* 0x000fe20000000800 */
[----:B------:R-:W-:Y:S01]  /*68b0*/  @!PT LDS RZ, [RZ] ;  /* 0x00000000fffff984 */ /* 0x000fe20000000800 */
[----:B------:R-:W-:Y:S01]  /*68c0*/  @!PT LDS RZ, [RZ] ;  /* 0x00000000fffff984 */ /* 0x000fe20000000800 */
[----:B------:R-:W-:Y:S01]  /*68d0*/  @!PT LDS RZ, [RZ] ;  /* 0x00000000fffff984 */ /* 0x000fe20000000800 */
[----:B------:R5:W-:Y:S06]  /*68e0*/  MEMBAR.ALL.CTA ;  /* 0x0000000000007992 */ /* 0x000bec0000008000 */
[----:B-----5:R-:W5:Y:S01]  /*68f0*/  FENCE.VIEW.ASYNC.S ;  /* 0x00000000000073c6 */ /* 0x020f620000000000 */
[----:B------:R-:W-:Y:S02]  /*6900*/  SEL R3, RZ, 0x1, P1 ;  /* 0x00000001ff037807 */ /* 0x000fe40000800000 */
[----:B------:R-:W-:Y:S02]  /*6910*/  SEL R169, R169, RZ, P1 ;  /* 0x000000ffa9a97207 */ /* 0x000fe40000800000 */
[----:B------:R-:W-:Y:S01]  /*6920*/  LOP3.LUT R168, R168, R3, RZ, 0x3c, !PT ;  /* 0x00000003a8a87212 */ /* 0x000fe200078e3cff */
[----:B-----5:R1:W-:Y:S06]  /*6930*/  SYNCS.ARRIVE.TRANS64.RED.A1T0 RZ, [R0+URZ], RZ ;  /* 0x000000ff00ff79a7 */ /* 0x0203ec00081004ff */
.L_x_109:
[----:B------:R-:W-:Y:S05]  /*6940*/  BSYNC B1 ;  /* 0x0000000000017941 */ /* 0x000fea0003800000 */
.L_x_108:
[----:B-1----:R-:W-:Y:S04]  /*6950*/  SHF.R.U32.HI R0, RZ, 0x15, R71 ;  /* 0x00000015ff007819 */ /* 0x002fe80000011647 */
[----:B------:R-:W-:Y:S01]  /*6960*/  LOP3.LUT P1, RZ, R0, 0x3, R163, 0x48, !PT ;  /* 0x0000000300ff7812 */ /* 0x000fe200078248a3 */
[----:B------:R-:W-:Y:S01]  /*6970*/  @!UPT UIADD3 URZ, UPT, UPT, URZ, URZ, URZ ;  /* 0x000000fffffff290 */ /* 0x000fe2000fffe0ff */
[----:B---3--:R-:W-:Y:S11]  /*6980*/  @P0 BRA `(.L_x_113) ;  /* 0x0000000000080947 */ /* 0x008ff60003800000 */
[----:B------:R-:W1:Y:S02]  /*6990*/  SYNCS.PHASECHK.TRANS64.TRYWAIT P0, [R164+URZ+0xd0], R5 ;  /* 0x0000d005a40075a7 */ /* 0x000e6400080011ff */
[----:B-1----:R-:W-:Y:S05]  /*69a0*/  @!P0 BRA `(.L_x_114) ;  /* 0x0000003400748947 */ /* 0x002fea0003800000 */
.L_x_113:
[----:B------:R-:W-:Y:S04]  /*69b0*/  BSSY.RECONVERGENT B6, `(.L_x_115) ;  /* 0x0000012000067945 */ /* 0x000fe80003800200 */
[----:B------:R-:W-:Y:S05]  /*69c0*/  @!P1 BRA `(.L_x_116) ;  /* 0x0000000000409947 */ /* 0x000fea0003800000 */
[----:B------:R-:W1:Y:S01]  /*69d0*/  LDCU.64 UR8, c[0x4][0x70] ;  /* 0x01000e00ff0877ac */ /* 0x000e620008000a00 */
[----:B------:R-:W-:Y:S01]  /*69e0*/  MOV R3, 0x0 ;  /* 0x0000000000037802 */ /* 0x000fe20000000f00 */
[----:B------:R-:W-:Y:S02]  /*69f0*/  HFMA2 R12, -RZ, RZ, 0, 5.9604644775390625e-08 ;  /* 0x00000001ff0c7431 */ /* 0x000fe400000001ff */
[----:B------:R-:W-:Y:S02]  /*6a00*/  IMAD.MOV.U32 R8, RZ, RZ, 0x192 ;  /* 0x00000192ff087424 */ /* 0x000fe400078e00ff */
[----:B------:R-:W-:Y:S01]  /*6a10*/  IMAD.MOV.U32 R13, RZ, RZ, RZ ;  /* 0x000000ffff0d7224 */ /* 0x000fe200078e00ff */
[----:B------:R-:W3:Y:S01]  /*6a20*/  LDCU.64 UR6, c[0x4][0x78] ;  /* 0x01000f00ff0677ac */ /* 0x000ee20008000a00 */
[----:B------:R-:W2:Y:S01]  /*6a30*/  LDC.64 R2, c[0x4][R3] ;  /* 0x0100000003027b82 */ /* 0x000ea20000000a00 */
[----:B------:R-:W5:Y:S01]  /*6a40*/  LDCU.64 UR4, c[0x4][0x10] ;  /* 0x01000200ff0477ac */ /* 0x000f620008000a00 */
[----:B-1----:R-:W-:Y:S01]  /*6a50*/  MOV R5, UR9 ;  /* 0x0000000900057c02 */ /* 0x002fe20008000f00 */
[----:B------:R-:W-:Y:S01]  /*6a60*/  IMAD.U32 R4, RZ, RZ, UR8 ;  /* 0x00000008ff047e24 */ /* 0x000fe2000f8e00ff */
[----:B---3--:R-:W-:Y:S01]  /*6a70*/  MOV R7, UR7 ;  /* 0x0000000700077c02 */ /* 0x008fe20008000f00 */
[----:B------:R-:W-:Y:S01]  /*6a80*/  IMAD.U32 R6, RZ, RZ, UR6 ;  /* 0x00000006ff067e24 */ /* 0x000fe2000f8e00ff */
[----:B-----5:R-:W-:Y:S01]  /*6a90*/  MOV R11, UR5 ;  /* 0x00000005000b7c02 */ /* 0x020fe20008000f00 */
[----:B------:R-:W-:Y:S02]  /*6aa0*/  IMAD.U32 R10, RZ, RZ, UR4 ;  /* 0x00000004ff0a7e24 */ /* 0x000fe4000f8e00ff */
[----:B------:R-:W-:Y:S07]  /*6ab0*/  LEPC R20, `(.L_x_116) ;  /* 0x000000001014794e */ /* 0x000fee0000000000 */
[----:B--2-4-:R-:W-:Y:S05]  /*6ac0*/  CALL.ABS.NOINC R2 ;  /* 0x0000000002007343 */ /* 0x014fea0003c00000 */
.L_x_116:
[----:B------:R-:W-:Y:S05]  /*6ad0*/  BSYNC.RECONVERGENT B6 ;  /* 0x0000000000067941 */ /* 0x000fea0003800200 */
.L_x_115:
[-C--:B--2---:R-:W-:Y:S01]  /*6ae0*/  F2FP.F16.E4M3.UNPACK_B R74, R140.reuse ;  /* 0x0000008cff4a723e */ /* 0x084fe200020006ff */
[----:B------:R-:W-:Y:S05]  /*6af0*/  WARPSYNC.ALL ;  /* 0x0000000000007948 */ /* 0x000fea0003800000 */
[----:B------:R-:W-:Y:S01]  /*6b00*/  R2UR UR4, R71 ;  /* 0x00000000470472ca */ /* 0x000fe200000e0000 */
[--C-:B------:R-:W-:Y:S01]  /*6b10*/  HADD2.F32 R72, -RZ, R74.reuse.H0_H0 ;  /* 0x2000004aff487230 */ /* 0x100fe20000004100 */
[----:B------:R-:W-:Y:S01]  /*6b20*/  F2FP.F16.E4M3.UNPACK_B R76, R140.H1 ;  /* 0x0000008cff4c723e */ /* 0x000fe200030006ff */
[----:B------:R-:W-:Y:S01]  /*6b30*/  HADD2.F32 R75, -RZ, R74.H1_H1 ;  /* 0x3000004aff4b7230 */ /* 0x000fe20000004100 */
[-C--:B------:R-:W-:Y:S01]  /*6b40*/  F2FP.F16.E4M3.UNPACK_B R78, R141.reuse ;  /* 0x0000008dff4e723e */ /* 0x080fe200020006ff */
[----:B------:R-:W-:Y:S01]  /*6b50*/  BSSY.RECONVERGENT B0, `(.L_x_117) ;  /* 0x000011d000007945 */ /* 0x000fe20003800200 */
[----:B------:R-:W-:Y:S01]  /*6b60*/  F2FP.F16.E4M3.UNPACK_B R80, R141.H1 ;  /* 0x0000008dff50723e */ /* 0x000fe200030006ff */
[----:B------:R-:W-:Y:S01]  /*6b70*/  HADD2.F32 R74, -RZ, R76.H0_H0 ;  /* 0x2000004cff4a7230 */ /* 0x000fe20000004100 */
[-C--:B------:R-:W-:Y:S01]  /*6b80*/  F2FP.F16.E4M3.UNPACK_B R82, R142.reuse ;  /* 0x0000008eff52723e */ /* 0x080fe200020006ff */
[--C-:B------:R-:W-:Y:S01]  /*6b90*/  HADD2.F32 R77, -RZ, R78.reuse.H0_H0 ;  /* 0x2000004eff4d7230 */ /* 0x100fe20000004100 */
[----:B------:R-:W-:Y:S01]  /*6ba0*/  F2FP.F16.E4M3.UNPACK_B R84, R142.H1 ;  /* 0x0000008eff54723e */ /* 0x000fe200030006ff */
[----:B------:R-:W-:Y:S01]  /*6bb0*/  HADD2.F32 R78, -RZ, R78.H1_H1 ;  /* 0x3000004eff4e7230 */ /* 0x000fe20000004100 */
[-C--:B------:R-:W-:Y:S01]  /*6bc0*/  F2FP.F16.E4M3.UNPACK_B R86, R143.reuse ;  /* 0x0000008fff56723e */ /* 0x080fe200020006ff */
[----:B-1----:R-:W4:Y:S01]  /*6bd0*/  LDTM.x64 R4, tmem[UR4] ;  /* 0x00000004000479ee */ /* 0x002f220008340000 */
[----:B------:R-:W-:Y:S01]  /*6be0*/  F2FP.F16.E4M3.UNPACK_B R88, R143.H1 ;  /* 0x0000008fff58723e */ /* 0x000fe200030006ff */
[----:B------:R-:W-:Y:S01]  /*6bf0*/  HADD2.F32 R76, -RZ, R76.H1_H1 ;  /* 0x3000004cff4c7230 */ /* 0x000fe20000004100 */
[-C--:B------:R-:W-:Y:S01]  /*6c00*/  F2FP.F16.E4M3.UNPACK_B R90, R144.reuse ;  /* 0x00000090ff5a723e */ /* 0x080fe200020006ff */
[----:B------:R-:W-:Y:S01]  /*6c10*/  HADD2.F32 R79, -RZ, R80.H0_H0 ;  /* 0x20000050ff4f7230 */ /* 0x000fe20000004100 */
[----:B------:R-:W-:Y:S01]  /*6c20*/  F2FP.F16.E4M3.UNPACK_B R92, R144.H1 ;  /* 0x00000090ff5c723e */ /* 0x000fe200030006ff */
[--C-:B------:R-:W-:Y:S01]  /*6c30*/  HADD2.F32 R81, -RZ, R82.reuse.H0_H0 ;  /* 0x20000052ff517230 */ /* 0x100fe20000004100 */
[----:B------:R-:W-:Y:S01]  /*6c40*/  ISETP.NE.AND P6, PT, R172, RZ, PT ;  /* 0x000000ffac00720c */ /* 0x000fe20003fc5270 */
[----:B------:R-:W-:Y:S01]  /*6c50*/  HADD2.F32 R82, -RZ, R82.H1_H1 ;  /* 0x30000052ff527230 */ /* 0x000fe20000004100 */
[----:B------:R-:W-:Y:S01]  /*6c60*/  SHF.L.U32 R195, R167, 0x4, RZ ;  /* 0x00000004a7c37819 */ /* 0x000fe200000006ff */
[--C-:B------:R-:W-:Y:S01]  /*6c70*/  HADD2.F32 R85, -RZ, R86.reuse.H0_H0 ;  /* 0x20000056ff557230 */ /* 0x100fe20000004100 */
[----:B------:R-:W-:Y:S01]  /*6c80*/  SHF.L.U32 R203, R166, 0x4, RZ ;  /* 0x00000004a6cb7819 */ /* 0x000fe200000006ff */
[----:B------:R-:W-:Y:S01]  /*6c90*/  HADD2.F32 R86, -RZ, R86.H1_H1 ;  /* 0x30000056ff567230 */ /* 0x000fe20000004100 */
[C---:B------:R-:W-:Y:S01]  /*6ca0*/  IADD3 R182, PT, PT, R178.reuse, R195, RZ ;  /* 0x000000c3b2b67210 */ /* 0x040fe20007ffe0ff */
[--C-:B------:R-:W-:Y:S01]  /*6cb0*/  HADD2.F32 R89, -RZ, R90.reuse.H0_H0 ;  /* 0x2000005aff597230 */ /* 0x100fe20000004100 */
[----:B------:R-:W-:Y:S01]  /*6cc0*/  IADD3 R192, PT, PT, R178, R203, RZ ;  /* 0x000000cbb2c07210 */ /* 0x000fe20007ffe0ff */
[----:B------:R-:W-:Y:S01]  /*6cd0*/  HADD2.F32 R90, -RZ, R90.H1_H1 ;  /* 0x3000005aff5a7230 */ /* 0x000fe20000004100 */
[----:B------:R-:W-:Y:S01]  /*6ce0*/  SHF.L.U32 R201, R176, 0x4, RZ ;  /* 0x00000004b0c97819 */ /* 0x000fe200000006ff */
[----:B------:R-:W-:Y:S01]  /*6cf0*/  HADD2.F32 R80, -RZ, R80.H1_H1 ;  /* 0x30000050ff507230 */ /* 0x000fe20000004100 */
[----:B------:R-:W-:Y:S01]  /*6d00*/  F2FP.F16.E4M3.UNPACK_B R94, R145 ;  /* 0x00000091ff5e723e */ /* 0x000fe200020006ff */
[--C-:B------:R-:W-:Y:S01]  /*6d10*/  HADD2.F32 R83, -RZ, R84.reuse.H0_H0 ;  /* 0x20000054ff537230 */ /* 0x100fe20000004100 */
[----:B------:R-:W-:Y:S01]  /*6d20*/  IADD3 R183, PT, PT, R201, R182, RZ ;  /* 0x000000b6c9b77210 */ /* 0x000fe20007ffe0ff */
[----:B------:R-:W-:Y:S01]  /*6d30*/  HADD2.F32 R84, -RZ, R84.H1_H1 ;  /* 0x30000054ff547230 */ /* 0x000fe20000004100 */
[----:B------:R-:W-:Y:S01]  /*6d40*/  F2FP.F16.E4M3.UNPACK_B R98, R146 ;  /* 0x00000092ff62723e */ /* 0x000fe200020006ff */
[C---:B----4-:R-:W-:Y:S01]  /*6d50*/  FMUL R0, R70.reuse, R4 ;  /* 0x0000000446007220 */ /* 0x050fe20000400000 */
[C---:B------:R-:W-:Y:S01]  /*6d60*/  FMUL R2, R70.reuse, R5 ;  /* 0x0000000546027220 */ /* 0x040fe20000400000 */
[C---:B------:R-:W-:Y:S01]  /*6d70*/  FMUL R4, R70.reuse, R8 ;  /* 0x0000000846047220 */ /* 0x040fe20000400000 */
[C---:B------:R-:W-:Y:S01]  /*6d80*/  FMUL R5, R70.reuse, R9 ;  /* 0x0000000946057220 */ /* 0x040fe20000400000 */
[C---:B------:R-:W-:Y:S01]  /*6d90*/  FFMA R0, R73.reuse, R72, R0 ;  /* 0x0000004849007223 */ /* 0x040fe20000000000 */
[C---:B------:R-:W-:Y:S01]  /*6da0*/  FFMA R2, R73.reuse, R75, R2 ;  /* 0x0000004b49027223 */ /* 0x040fe20000000002 */
[C---:B------:R-:W-:Y:S01]  /*6db0*/  FMUL R8, R70.reuse, R12 ;  /* 0x0000000c46087220 */ /* 0x040fe20000400000 */
[C---:B------:R-:W-:Y:S01]  /*6dc0*/  FMUL R9, R70.reuse, R13 ;  /* 0x0000000d46097220 */ /* 0x040fe20000400000 */
[C---:B------:R-:W-:Y:S01]  /*6dd0*/  FMUL R12, R70.reuse, R16 ;  /* 0x00000010460c7220 */ /* 0x040fe20000400000 */
[C---:B------:R-:W-:Y:S01]  /*6de0*/  FMUL R13, R70.reuse, R17 ;  /* 0x00000011460d7220 */ /* 0x040fe20000400000 */
[C---:B------:R-:W-:Y:S01]  /*6df0*/  FMUL R16, R70.reuse, R20 ;  /* 0x0000001446107220 */ /* 0x040fe20000400000 */
[C---:B------:R-:W-:Y:S01]  /*6e00*/  FMUL R17, R70.reuse, R21 ;  /* 0x0000001546117220 */ /* 0x040fe20000400000 */
[--C-:B------:R-:W-:Y:S02]  /*6e10*/  HADD2.F32 R93, -RZ, R94.reuse.H0_H0 ;  /* 0x2000005eff5d7230 */ /* 0x100fe40000004100 */
[C---:B------:R-:W-:Y:S01]  /*6e20*/  FMUL R20, R70.reuse, R24 ;  /* 0x0000001846147220 */ /* 0x040fe20000400000 */
[----:B------:R-:W-:Y:S02]  /*6e30*/  HADD2.F32 R94, -RZ, R94.H1_H1 ;  /* 0x3000005eff5e7230 */ /* 0x000fe40000004100 */
[C---:B------:R-:W-:Y:S01]  /*6e40*/  FMUL R21, R70.reuse, R25 ;  /* 0x0000001946157220 */ /* 0x040fe20000400000 */
[--C-:B------:R-:W-:Y:S02]  /*6e50*/  HADD2.F32 R97, -RZ, R98.reuse.H0_H0 ;  /* 0x20000062ff617230 */ /* 0x100fe40000004100 */
[C---:B------:R-:W-:Y:S01]  /*6e60*/  FMUL R24, R70.reuse, R28 ;  /* 0x0000001c46187220 */ /* 0x040fe20000400000 */
[----:B------:R-:W-:Y:S02]  /*6e70*/  HADD2.F32 R98, -RZ, R98.H1_H1 ;  /* 0x30000062ff627230 */ /* 0x000fe40000004100 */
[C---:B------:R-:W-:Y:S01]  /*6e80*/  FMUL R25, R70.reuse, R29 ;  /* 0x0000001d46197220 */ /* 0x040fe20000400000 */
[C---:B------:R-:W-:Y:S01]  /*6e90*/  FMUL R28, R70.reuse, R32 ;  /* 0x00000020461c7220 */ /* 0x040fe20000400000 */
[C---:B------:R-:W-:Y:S01]  /*6ea0*/  FMUL R29, R70.reuse, R33 ;  /* 0x00000021461d7220 */ /* 0x040fe20000400000 */
[C---:B------:R-:W-:Y:S01]  /*6eb0*/  FMUL R32, R70.reuse, R36 ;  /* 0x0000002446207220 */ /* 0x040fe20000400000 */
[----:B------:R-:W-:Y:S01]  /*6ec0*/  F2FP.F16.E4M3.UNPACK_B R96, R145.H1 ;  /* 0x00000091ff60723e */ /* 0x000fe200030006ff */
[C---:B------:R-:W-:Y:S01]  /*6ed0*/  FMUL R33, R70.reuse, R37 ;  /* 0x0000002546217220 */ /* 0x040fe20000400000 */
[C---:B------:R-:W-:Y:S01]  /*6ee0*/  FMUL R36, R70.reuse, R40 ;  /* 0x0000002846247220 */ /* 0x040fe20000400000 */
[----:B------:R-:W-:Y:S01]  /*6ef0*/  F2FP.F16.E4M3.UNPACK_B R100, R146.H1 ;  /* 0x00000092ff64723e */ /* 0x000fe200030006ff */
[C---:B------:R-:W-:Y:S01]  /*6f00*/  FMUL R37, R70.reuse, R41 ;  /* 0x0000002946257220 */ /* 0x040fe20000400000 */
[C---:B------:R-:W-:Y:S01]  /*6f10*/  FMUL R40, R70.reuse, R44 ;  /* 0x0000002c46287220 */ /* 0x040fe20000400000 */
[----:B------:R-:W-:Y:S01]  /*6f20*/  F2FP.F16.E4M3.UNPACK_B R102, R147 ;  /* 0x00000093ff66723e */ /* 0x000fe200020006ff */
[C---:B------:R-:W-:Y:S01]  /*6f30*/  FMUL R41, R70.reuse, R45 ;  /* 0x0000002d46297220 */ /* 0x040fe20000400000 */
[C---:B------:R-:W-:Y:S01]  /*6f40*/  FMUL R44, R70.reuse, R48 ;  /* 0x00000030462c7220 */ /* 0x040fe20000400000 */
[----:B------:R-:W-:Y:S01]  /*6f50*/  F2FP.F16.E4M3.UNPACK_B R104, R147.H1 ;  /* 0x00000093ff68723e */ /* 0x000fe200030006ff */
[C---:B------:R-:W-:Y:S01]  /*6f60*/  FMUL R45, R70.reuse, R49 ;  /* 0x00000031462d7220 */ /* 0x040fe20000400000 */
[--C-:B------:R-:W-:Y:S02]  /*6f70*/  HADD2.F32 R101, -RZ, R102.reuse.H0_H0 ;  /* 0x20000066ff657230 */ /* 0x100fe40000004100 */
[C---:B------:R-:W-:Y:S01]  /*6f80*/  FMUL R48, R70.reuse, R52 ;  /* 0x0000003446307220 */ /* 0x040fe20000400000 */
[----:B------:R-:W-:Y:S01]  /*6f90*/  F2FP.F16.E4M3.UNPACK_B R106, R148 ;  /* 0x00000094ff6a723e */ /* 0x000fe200020006ff */
[----:B------:R-:W-:Y:S02]  /*6fa0*/  HADD2.F32 R102, -RZ, R102.H1_H1 ;  /* 0x30000066ff667230 */ /* 0x000fe40000004100 */
[C---:B------:R-:W-:Y:S01]  /*6fb0*/  FMUL R49, R70.reuse, R53 ;  /* 0x0000003546317220 */ /* 0x040fe20000400000 */
[C---:B------:R-:W-:Y:S01]  /*6fc0*/  FMUL R52, R70.reuse, R56 ;  /* 0x0000003846347220 */ /* 0x040fe20000400000 */
[----:B------:R-:W-:Y:S01]  /*6fd0*/  F2FP.F16.E4M3.UNPACK_B R108, R148.H1 ;  /* 0x00000094ff6c723e */ /* 0x000fe200030006ff */
[--C-:B------:R-:W-:Y:S02]  /*6fe0*/  HADD2.F32 R105, -RZ, R106.reuse.H0_H0 ;  /* 0x2000006aff697230 */ /* 0x100fe40000004100 */
[C---:B------:R-:W-:Y:S01]  /*6ff0*/  FMUL R53, R70.reuse, R57 ;  /* 0x0000003946357220 */ /* 0x040fe20000400000 */
[----:B------:R-:W-:Y:S02]  /*7000*/  HADD2.F32 R106, -RZ, R106.H1_H1 ;  /* 0x3000006aff6a7230 */ /* 0x000fe40000004100 */
        /* <DEDUP_REMOVED lines=11> */
[C---:B------:R-:W-:Y:S01]  /*70c0*/  FFMA R3, R73.reuse, R74, R3 ;  /* 0x0000004a49037223 */ /* 0x040fe20000000003 */
[----:B------:R-:W-:Y:S01]  /*70d0*/  F2FP.F16.E4M3.UNPACK_B R116, R150.H1 ;  /* 0x00000096ff74723e */ /* 0x000fe200030006ff */
[--C-:B------:R-:W-:Y:S02]  /*70e0*/  HADD2.F32 R113, -RZ, R114.reuse.H0_H0 ;  /* 0x20000072ff717230 */ /* 0x100fe40000004100 */
[C---:B------:R-:W-:Y:S01]  /*70f0*/  FFMA R7, R73.reuse, R76, R7 ;  /* 0x0000004c49077223 */ /* 0x040fe20000000007 */
[C---:B------:R-:W-:Y:S01]  /*7100*/  FFMA R4, R73.reuse, R77, R4 ;  /* 0x0000004d49047223 */ /* 0x040fe20000000004 */
[----:B------:R-:W-:Y:S01]  /*7110*/  F2FP.F16.E4M3.UNPACK_B R118, R151 ;  /* 0x00000097ff76723e */ /* 0x000fe200020006ff */
[----:B------:R-:W-:Y:S01]  /*7120*/  FFMA R5, R73, R78, R5 ;  /* 0x0000004e49057223 */ /* 0x000fe20000000005 */
[----:B------:R-:W-:Y:S01]  /*7130*/  HADD2.F32 R114, -RZ, R114.H1_H1 ;  /* 0x30000072ff727230 */ /* 0x000fe20000004100 */
[----:B------:R-:W-:Y:S01]  /*7140*/  F2FP.SATFINITE.E4M3.F32.PACK_AB_MERGE_C R173, R7, R3, RZ ;  /* 0x0000000307ad723e */ /* 0x000fe200048070ff */
[C---:B------:R-:W-:Y:S01]  /*7150*/  FMUL R6, R70.reuse, R10 ;  /* 0x0000000a46067220 */ /* 0x040fe20000400000 */
[--C-:B------:R-:W-:Y:S02]  /*7160*/  HADD2.F32 R117, -RZ, R118.reuse.H0_H0 ;  /* 0x20000076ff757230 */ /* 0x100fe40000004100 */
[----:B------:R-:W-:Y:S01]  /*7170*/  FMUL R11, R70, R11 ;  /* 0x0000000b460b7220 */ /* 0x000fe20000400000 */
[----:B------:R-:W-:Y:S01]  /*7180*/  F2FP.SATFINITE.E4M3.F32.PACK_AB_MERGE_C R172, R2, R0, R173 ;  /* 0x0000000002ac723e */ /* 0x000fe200048070ad */
[C---:B------:R-:W-:Y:S01]  /*7190*/  FFMA R6, R73.reuse, R79, R6 ;  /* 0x0000004f49067223 */ /* 0x040fe20000000006 */
[----:B------:R-:W-:Y:S02]  /*71a0*/  HADD2.F32 R118, -RZ, R118.H1_H1 ;  /* 0x30000076ff767230 */ /* 0x000fe40000004100 */
[C---:B------:R-:W-:Y:S01]  /*71b0*/  FFMA R11, R73.reuse, R80, R11 ;  /* 0x00000050490b7223 */ /* 0x040fe2000000000b */
[C---:B------:R-:W-:Y:S01]  /*71c0*/  FFMA R8, R73.reuse, R81, R8 ;  /* 0x0000005149087223 */ /* 0x040fe20000000008 */
[----:B------:R-:W-:Y:S01]  /*71d0*/  F2FP.F16.E4M3.UNPACK_B R120, R151.H1 ;  /* 0x00000097ff78723e */ /* 0x000fe200030006ff */
[----:B------:R-:W-:Y:S01]  /*71e0*/  FFMA R9, R73, R82, R9 ;  /* 0x0000005249097223 */ /* 0x000fe20000000009 */
[C---:B------:R-:W-:Y:S01]  /*71f0*/  FMUL R10, R70.reuse, R14 ;  /* 0x0000000e460a7220 */ /* 0x040fe20000400000 */
[----:B------:R-:W-:Y:S01]  /*7200*/  F2FP.F16.E4M3.UNPACK_B R122, R152 ;  /* 0x00000098ff7a723e */ /* 0x000fe200020006ff */
[C---:B------:R-:W-:Y:S01]  /*7210*/  FMUL R15, R70.reuse, R15 ;  /* 0x0000000f460f7220 */ /* 0x040fe20000400000 */
[----:B------:R-:W-:Y:S01]  /*7220*/  HADD2.F32 R87, -RZ, R88.H0_H0 ;  /* 0x20000058ff577230 */ /* 0x000fe20000004100 */
[----:B------:R-:W-:Y:S01]  /*7230*/  F2FP.SATFINITE.E4M3.F32.PACK_AB_MERGE_C R174, R11, R6, RZ ;  /* 0x000000060bae723e */ /* 0x000fe200048070ff */
[C---:B------:R-:W-:Y:S01]  /*7240*/  FFMA R10, R73.reuse, R83, R10 ;  /* 0x00000053490a7223 */ /* 0x040fe2000000000a */
[C---:B------:R-:W-:Y:S01]  /*7250*/  FFMA R15, R73.reuse, R84, R15 ;  /* 0x00000054490f7223 */ /* 0x040fe2000000000f */
[C---:B------:R-:W-:Y:S01]  /*7260*/  FFMA R12, R73.reuse, R85, R12 ;  /* 0x00000055490c7223 */ /* 0x040fe2000000000c */
[----:B------:R-:W-:Y:S01]  /*7270*/  F2FP.F16.E4M3.UNPACK_B R124, R152.H1 ;  /* 0x00000098ff7c723e */ /* 0x000fe200030006ff */
[----:B------:R-:W-:Y:S01]  /*7280*/  FFMA R13, R73, R86, R13 ;  /* 0x00000056490d7223 */ /* 0x000fe2000000000d */
[----:B------:R-:W-:Y:S01]  /*7290*/  F2FP.SATFINITE.E4M3.F32.PACK_AB_MERGE_C R173, R5, R4, R174 ;  /* 0x0000000405ad723e */ /* 0x000fe200048070ae */
[--C-:B------:R-:W-:Y:S01]  /*72a0*/  HADD2.F32 R121, -RZ, R122.reuse.H0_H0 ;  /* 0x2000007aff797230 */ /* 0x100fe20000004100 */
[----:B------:R-:W-:Y:S01]  /*72b0*/  F2FP.SATFINITE.E4M3.F32.PACK_AB_MERGE_C R174, R15, R10, RZ ;  /* 0x0000000a0fae723e */ /* 0x000fe200048070ff */
[----:B------:R-:W-:Y:S02]  /*72c0*/  HADD2.F32 R122, -RZ, R122.H1_H1 ;  /* 0x3000007aff7a7230 */ /* 0x000fe40000004100 */
[C---:B------:R-:W-:Y:S01]  /*72d0*/  FMUL R14, R70.reuse, R18 ;  /* 0x00000012460e7220 */ /* 0x040fe20000400000 */
[----:B------:R-:W-:Y:S01]  /*72e0*/  HADD2.F32 R88, -RZ, R88.H1_H1 ;  /* 0x30000058ff587230 */ /* 0x000fe20000004100 */
[----:B------:R-:W-:Y:S01]  /*72f0*/  F2FP.SATFINITE.E4M3.F32.PACK_AB_MERGE_C R174, R9, R8, R174 ;  /* 0x0000000809ae723e */ /* 0x000fe200048070ae */
[C---:B------:R-:W-:Y:S01]  /*7300*/  FMUL R19, R70.reuse, R19 ;  /* 0x0000001346137220 */ /* 0x040fe20000400000 */
[--C-:B------:R-:W-:Y:S02]  /*7310*/  HADD2.F32 R91, -RZ, R92.reuse.H0_H0 ;  /* 0x2000005cff5b7230 */ /* 0x100fe40000004100 */
[C---:B------:R-:W-:Y:S01]  /*7320*/  FFMA R14, R73.reuse, R87, R14 ;  /* 0x00000057490e7223 */ /* 0x040fe2000000000e */
[----:B------:R-:W-:Y:S02]  /*7330*/  HADD2.F32 R92, -RZ, R92.H1_H1 ;  /* 0x3000005cff5c7230 */ /* 0x000fe40000004100 */
[C---:B------:R-:W-:Y:S01]  /*7340*/  FFMA R19, R73.reuse, R88, R19 ;  /* 0x0000005849137223 */ /* 0x040fe20000000013 */
[C---:B------:R-:W-:Y:S01]  /*7350*/  FFMA R16, R73.reuse, R89, R16 ;  /* 0x0000005949107223 */ /* 0x040fe20000000010 */
        /* <DEDUP_REMOVED lines=17> */
[----:B------:R1:W-:Y:S01]  /*7470*/  STS.128 [R137+UR44+0x4200], R172 ;  /* 0x004200ac89007988 */ /* 0x0003e20008000c2c */
[----:B------:R-:W-:Y:S01]  /*7480*/  F2FP.SATFINITE.E4M3.F32.PACK_AB_MERGE_C R184, R17, R16, R184 ;  /* 0x0000001011b8723e */ /* 0x000fe200048070b8 */
[C---:B------:R-:W-:Y:S01]  /*7490*/  FFMA R22, R73.reuse, R95, R22 ;  /* 0x0000005f49167223 */ /* 0x040fe20000000016 */
[C---:B------:R-:W-:Y:S01]  /*74a0*/  FMUL R27, R70.reuse, R27 ;  /* 0x0000001b461b7220 */ /* 0x040fe20000400000 */
[--C-:B------:R-:W-:Y:S02]  /*74b0*/  HADD2.F32 R99, -RZ, R100.reuse.H0_H0 ;  /* 0x20000064ff637230 */ /* 0x100fe40000004100 */
[C---:B------:R-:W-:Y:S01]  /*74c0*/  FMUL R26, R70.reuse, R30 ;  /* 0x0000001e461a7220 */ /* 0x040fe20000400000 */
[----:B------:R-:W-:Y:S02]  /*74d0*/  HADD2.F32 R100, -RZ, R100.H1_H1 ;  /* 0x30000064ff647230 */ /* 0x000fe40000004100 */
[C---:B------:R-:W-:Y:S01]  /*74e0*/  FFMA R27, R73.reuse, R96, R27 ;  /* 0x00000060491b7223 */ /* 0x040fe2000000001b */
[C---:B------:R-:W-:Y:S01]  /*74f0*/  FFMA R24, R73.reuse, R97, R24 ;  /* 0x0000006149187223 */ /* 0x040fe20000000018 */
[C---:B------:R-:W-:Y:S01]  /*7500*/  FFMA R25, R73.reuse, R98, R25 ;  /* 0x0000006249197223 */ /* 0x040fe20000000019 */
[----:B------:R-:W-:Y:S01]  /*7510*/  F2FP.F16.E4M3.UNPACK_B R130, R154 ;  /* 0x0000009aff82723e */ /* 0x000fe200020006ff */
[----:B------:R-:W-:Y:S01]  /*7520*/  FFMA R26, R73, R99, R26 ;  /* 0x00000063491a7223 */ /* 0x000fe2000000001a */
[----:B------:R-:W-:Y:S01]  /*7530*/  F2FP.SATFINITE.E4M3.F32.PACK_AB_MERGE_C R185, R27, R22, RZ ;  /* 0x000000161bb9723e */ /* 0x000fe200048070ff */
[C---:B------:R-:W-:Y:S01]  /*7540*/  FMUL R31, R70.reuse, R31 ;  /* 0x0000001f461f7220 */ /* 0x040fe20000400000 */
[--C-:B------:R-:W-:Y:S02]  /*7550*/  HADD2.F32 R103, -RZ, R104.reuse.H0_H0 ;  /* 0x20000068ff677230 */ /* 0x100fe40000004100 */
[C---:B------:R-:W-:Y:S01]  /*7560*/  FMUL R30, R70.reuse, R34 ;  /* 0x00000022461e7220 */ /* 0x040fe20000400000 */
[----:B------:R-:W-:Y:S01]  /*7570*/  HADD2.F32 R104, -RZ, R104.H1_H1 ;  /* 0x30000068ff687230 */ /* 0x000fe20000004100 */
[----:B------:R-:W-:Y:S01]  /*7580*/  F2FP.SATFINITE.E4M3.F32.PACK_AB_MERGE_C R185, R21, R20, R185 ;  /* 0x0000001415b9723e */ /* 0x000fe200048070b9 */
[C---:B------:R-:W-:Y:S01]  /*7590*/  FFMA R31, R73.reuse, R100, R31 ;  /* 0x00000064491f7223 */ /* 0x040fe2000000001f */
[C---:B------:R-:W-:Y:S01]  /*75a0*/  FFMA R28, R73.reuse, R101, R28 ;  /* 0x00000065491c7223 */ /* 0x040fe2000000001c */
[C---:B------:R-:W-:Y:S01]  /*75b0*/  FFMA R29, R73.reuse, R102, R29 ;  /* 0x00000066491d7223 */ /* 0x040fe2000000001d */
[----:B------:R-:W-:Y:S01]  /*75c0*/  F2FP.F16.E4M3.UNPACK_B R132, R154.H1 ;  /* 0x0000009aff84723e */ /* 0x000fe200030006ff */
[----:B------:R-:W-:Y:S01]  /*75d0*/  FFMA R30, R73, R103, R30 ;  /* 0x00000067491e7223 */ /* 0x000fe2000000001e */
[----:B------:R-:W-:Y:S01]  /*75e0*/  F2FP.SATFINITE.E4M3.F32.PACK_AB_MERGE_C R186, R31, R26, RZ ;  /* 0x0000001a1fba723e */ /* 0x000fe200048070ff */
[----:B------:R-:W-:Y:S02]  /*75f0*/  HADD2.F32 R129, -RZ, R130.H0_H0 ;  /* 0x20000082ff817230 */ /* 0x000fe40000004100 */
[C---:B------:R-:W-:Y:S01]  /*7600*/  FMUL R35, R70.reuse, R35 ;  /* 0x0000002346237220 */ /* 0x040fe20000400000 */
[----:B------:R-:W-:Y:S01]  /*7610*/  HADD2.F32 R107, -RZ, R108.H0_H0 ;  /* 0x2000006cff6b7230 */ /* 0x000fe20000004100 */
[----:B------:R-:W-:Y:S01]  /*7620*/  F2FP.SATFINITE.E4M3.F32.PACK_AB_MERGE_C R186, R25, R24, R186 ;  /* 0x0000001819ba723e */ /* 0x000fe200048070ba */
[----:B------:R-:W-:Y:S02]  /*7630*/  HADD2.F32 R130, -RZ, R130.H1_H1 ;  /* 0x30000082ff827230 */ /* 0x000fe40000004100 */
[C---:B------:R-:W-:Y:S01]  /*7640*/  FFMA R35, R73.reuse, R104, R35 ;  /* 0x0000006849237223 */ /* 0x040fe20000000023 */
[C---:B------:R-:W-:Y:S01]  /*7650*/  FFMA R32, R73.reuse, R105, R32 ;  /* 0x0000006949207223 */ /* 0x040fe20000000020 */
[----:B------:R-:W-:Y:S01]  /*7660*/  FFMA R33, R73, R106, R33 ;  /* 0x0000006a49217223 */ /* 0x000fe20000000021 */
[----:B------:R-:W-:Y:S02]  /*7670*/  HADD2.F32 R108, -RZ, R108.H1_H1 ;  /* 0x3000006cff6c7230 */ /* 0x000fe40000004100 */
        /* <DEDUP_REMOVED lines=16> */
[----:B------:R1:W-:Y:S01]  /*7780*/  STS.128 [R182+0x4010], R184 ;  /* 0x004010b8b6007388 */ /* 0x0003e20000000c00 */
        /* <DEDUP_REMOVED lines=8> */
[----:B------:R-:W-:Y:S01]  /*7810*/  FFMA R41, R73, R114, R41 ;  /* 0x0000007249297223 */ /* 0x000fe20000000029 */
[----:B------:R-:W-:Y:S01]  /*7820*/  ISETP.NE.AND P0, PT, R181, RZ, PT ;  /* 0x000000ffb500720c */ /* 0x000fe20003f05270 */
        /* <DEDUP_REMOVED lines=10> */
[C---:B------:R-:W-:Y:S01]  /*78d0*/  FMUL R51, R70.reuse, R51 ;  /* 0x0000003346337220 */ /* 0x040fe20000400000 */
[--C-:B------:R-:W-:Y:S02]  /*78e0*/  HADD2.F32 R123, -RZ, R124.reuse.H0_H0 ;  /* 0x2000007cff7b7230 */ /* 0x100fe40000004100 */
[C---:B------:R-:W-:Y:S01]  /*78f0*/  FFMA R46, R73.reuse, R119, R46 ;  /* 0x00000077492e7223 */ /* 0x040fe2000000002e */
[----:B------:R-:W-:Y:S02]  /*7900*/  HADD2.F32 R124, -RZ, R124.H1_H1 ;  /* 0x3000007cff7c7230 */ /* 0x000fe40000004100 */
[C---:B------:R-:W-:Y:S01]  /*7910*/  FMUL R50, R70.reuse, R54 ;  /* 0x0000003646327220 */ /* 0x040fe20000400000 */
[C---:B------:R-:W-:Y:S01]  /*7920*/  FFMA R51, R73.reuse, R120, R51 ;  /* 0x0000007849337223 */ /* 0x040fe20000000033 */
[C---:B------:R-:W-:Y:S01]  /*7930*/  FMUL R55, R70.reuse, R55 ;  /* 0x0000003746377220 */ /* 0x040fe20000400000 */
[C---:B------:R-:W-:Y:S01]  /*7940*/  FFMA R48, R73.reuse, R121, R48 ;  /* 0x0000007949307223 */ /* 0x040fe20000000030 */
[C---:B------:R-:W-:Y:S01]  /*7950*/  FFMA R49, R73.reuse, R122, R49 ;  /* 0x0000007a49317223 */ /* 0x040fe20000000031 */
        /* <DEDUP_REMOVED lines=20> */
[----:B------:R-:W-:Y:S01]  /*7aa0*/  FFMA R63, R73, R132, R63 ;  /* 0x00000084493f7223 */ /* 0x000fe2000000003f */
[----:B------:R-:W-:Y:S01]  /*7ab0*/  FMUL R67, R70, R67 ;  /* 0x0000004346437220 */ /* 0x000fe20000400000 */
[----:B------:R-:W-:Y:S01]  /*7ac0*/  F2FP.SATFINITE.E4M3.F32.PACK_AB_MERGE_C R190, R47, R42, RZ ;  /* 0x0000002a2fbe723e */ /* 0x000fe200048070ff */
[----:B------:R-:W-:Y:S01]  /*7ad0*/  FFMA R60, R73, R133, R60 ;  /* 0x00000085493c7223 */ /* 0x000fe2000000003c */
[----:B------:R-:W-:Y:S01]  /*7ae0*/  F2FP.SATFINITE.E4M3.F32.PACK_AB_MERGE_C R191, R51, R46, RZ ;  /* 0x0000002e33bf723e */ /* 0x000fe200048070ff */
[C---:B------:R-:W-:Y:S01]  /*7af0*/  FFMA R61, R73.reuse, R134, R61 ;  /* 0x00000086493d7223 */ /* 0x040fe2000000003d */
[C---:B------:R-:W-:Y:S01]  /*7b00*/  FFMA R62, R73.reuse, R135, R62 ;  /* 0x00000087493e7223 */ /* 0x040fe2000000003e */
[----:B------:R-:W-:Y:S01]  /*7b10*/  FFMA R67, R73, R136, R67 ;  /* 0x0000008849437223 */ /* 0x000fe20000000043 */
[----:B------:R-:W-:Y:S02]  /*7b20*/  F2FP.SATFINITE.E4M3.F32.PACK_AB_MERGE_C R190, R41, R40, R190 ;  /* 0x0000002829be723e */ /* 0x000fe400048070be */
[----:B------:R-:W-:Y:S02]  /*7b30*/  F2FP.SATFINITE.E4M3.F32.PACK_AB_MERGE_C R191, R45, R44, R191 ;  /* 0x0000002c2dbf723e */ /* 0x000fe400048070bf */
[----:B------:R-:W-:Y:S02]  /*7b40*/  F2FP.SATFINITE.E4M3.F32.PACK_AB_MERGE_C R196, R55, R50, RZ ;  /* 0x0000003237c4723e */ /* 0x000fe400048070ff */
[----:B------:R-:W-:Y:S01]  /*7b50*/  F2FP.SATFINITE.E4M3.F32.PACK_AB_MERGE_C R197, R59, R54, RZ ;  /* 0x000000363bc5723e */ /* 0x000fe200048070ff */
[----:B------:R1:W-:Y:S01]  /*7b60*/  STS.128 [R192+0x4020], R188 ;  /* 0x004020bcc0007388 */ /* 0x0003e20000000c00 */
[----:B------:R-:W-:Y:S02]  /*7b70*/  F2FP.SATFINITE.E4M3.F32.PACK_AB_MERGE_C R198, R63, R58, RZ ;  /* 0x0000003a3fc6723e */ /* 0x000fe400048070ff */
[----:B------:R-:W-:Y:S02]  /*7b80*/  F2FP.SATFINITE.E4M3.F32.PACK_AB_MERGE_C R199, R67, R62, RZ ;  /* 0x0000003e43c7723e */ /* 0x000fe400048070ff */
[----:B------:R-:W-:Y:S02]  /*7b90*/  F2FP.SATFINITE.E4M3.F32.PACK_AB_MERGE_C R196, R49, R48, R196 ;  /* 0x0000003031c4723e */ /* 0x000fe400048070c4 */
[----:B------:R-:W-:Y:S02]  /*7ba0*/  F2FP.SATFINITE.E4M3.F32.PACK_AB_MERGE_C R197, R53, R52, R197 ;  /* 0x0000003435c5723e */ /* 0x000fe400048070c5 */
[----:B------:R-:W-:Y:S02]  /*7bb0*/  F2FP.SATFINITE.E4M3.F32.PACK_AB_MERGE_C R198, R57, R56, R198 ;  /* 0x0000003839c6723e */ /* 0x000fe400048070c6 */
[----:B------:R-:W-:Y:S02]  /*7bc0*/  F2FP.SATFINITE.E4M3.F32.PACK_AB_MERGE_C R199, R61, R60, R199 ;  /* 0x0000003c3dc7723e */ /* 0x000fe400048070c7 */
[----:B------:R-:W-:Y:S02]  /*7bd0*/  LEA R200, R169, UR44, 0x3 ;  /* 0x0000002ca9c87c11 */ /* 0x000fe4000f8e18ff */
[----:B------:R-:W-:Y:S01]  /*7be0*/  @P6 SHF.L.U32 R205, R168, 0x1f, RZ ;  /* 0x0000001fa8cd6819 */ /* 0x000fe200000006ff */
[----:B------:R1:W-:Y:S01]  /*7bf0*/  STS.128 [R183+0x4010], R196 ;  /* 0x004010c4b7007388 */ /* 0x0003e20000000c00 */
[----:B------:R-:W-:Y:S01]  /*7c00*/  @!PT LDS RZ, [RZ] ;  /* 0x00000000fffff984 */ /* 0x000fe20000000800 */
[----:B------:R-:W-:Y:S01]  /*7c10*/  @!PT LDS RZ, [RZ] ;  /* 0x00000000fffff984 */ /* 0x000fe20000000800 */
[----:B------:R-:W-:Y:S01]  /*7c20*/  @!PT LDS RZ, [RZ] ;  /* 0x00000000fffff984 */ /* 0x000fe20000000800 */
[----:B------:R-:W-:Y:S01]  /*7c30*/  @!PT LDS RZ, [RZ] ;  /* 0x00000000fffff984 */ /* 0x000fe20000000800 */
[----:B------:R2:W-:Y:S07]  /*7c40*/  MEMBAR.ALL.CTA ;  /* 0x0000000000007992 */ /* 0x0005ee0000008000 */
[----:B--2---:R-:W2:Y:S02]  /*7c50*/  FENCE.VIEW.ASYNC.S ;  /* 0x00000000000073c6 */ /* 0x004ea40000000000 */
[----:B--2---:R-:W-:Y:S06]  /*7c60*/  BAR.SYNC.DEFER_BLOCKING 0x1, 0x80 ;  /* 0x0042000000007b1d */ /* 0x004fec0000010000 */
[----:B------:R-:W-:Y:S05]  /*7c70*/  @P0 BRA `(.L_x_118) ;  /* 0x0000000000280947 */ /* 0x000fea0003800000 */
[----:B------:R-:W-:Y:S01]  /*7c80*/  UIADD3 UR4, UPT, UPT, UR44, 0x4200, URZ ;  /* 0x000042002c047890 */ /* 0x000fe2000fffe0ff */
[----:B------:R-:W-:Y:S05]  /*7c90*/  UMOV UR51, UR36 ;  /* 0x0000002400337c82 */ /* 0x000fea0008000000 */
[----:B------:R-:W-:Y:S01]  /*7ca0*/  MOV R180, UR4 ;  /* 0x0000000400b47c02 */ /* 0x000fe20008000f00 */
[----:B------:R-:W-:Y:S03]  /*7cb0*/  UIADD3 UR4, UP0, UPT, UR62, 0x680, URZ ;  /* 0x000006803e047890 */ /* 0x000fe6000ff1e0ff */
[----:B------:R-:W-:Y:S01]  /*7cc0*/  R2UR UR48, R180 ;  /* 0x00000000b43072ca */ /* 0x000fe200000e0000 */
[----:B------:R-:W-:Y:S11]  /*7cd0*/  UIADD3.X UR5, UPT, UPT, URZ, UR63, URZ, UP0, !UPT ;  /* 0x0000003fff057290 */ /* 0x000ff600087fe4ff */
[----:B------:R-:W-:Y:S01]  /*7ce0*/  @!UPT UIADD3 URZ, UPT, UPT, URZ, URZ, URZ ;  /* 0x000000fffffff290 */ /* 0x000fe2000fffe0ff */
[----:B------:R2:W-:Y:S01]  /*7cf0*/  UTMASTG.3D [UR48], [UR4] ;  /* 0x00000030040073b5 */ /* 0x0005e20008010000 */
[----:B------:R0:W-:Y:S01]  /*7d00*/  UTMACMDFLUSH ;  /* 0x00000000000079b7 */ /* 0x0001e20000000000 */
[----:B--2---:R-:W-:Y:S04]  /*7d10*/  DEPBAR.LE SB0, 0x1 ;  /* 0x000080400000791a */ /* 0x004fe80000000000 */
.L_x_118:
[----:B------:R-:W-:Y:S05]  /*7d20*/  BSYNC.RECONVERGENT B0 ;  /* 0x0000000000007941 */ /* 0x000fea0003800200 */
.L_x_117:
[----:B------:R-:W-:Y:S06]  /*7d30*/  BAR.SYNC.DEFER_BLOCKING 0x1, 0x80 ;  /* 0x0042000000007b1d */ /* 0x000fec0000010000 */
[----:B------:R-:W2:Y:S01]  /*7d40*/  @P6 SYNCS.PHASECHK.TRANS64.TRYWAIT P0, [R200+URZ+0x80], R205 ;  /* 0x000080cdc80065a7 */ /* 0x000ea200080011ff */
[----:B------:R-:W-:Y:S01]  /*7d50*/  BSSY B1, `(.L_x_119) ;  /* 0x0000023000017945 */ /* 0x000fe20003800000 */
[----:B--2---:R-:W-:Y:S03]  /*7d60*/  @P6 SEL R193, RZ, 0x1, !P0 ;  /* 0x00000001ffc16807 */ /* 0x004fe60004000000 */
[----:B------:R-:W-:Y:S05]  /*7d70*/  @!P6 BRA `(.L_x_120) ;  /* 0x000000000080e947 */ /* 0x000fea0003800000 */
[----:B------:R-:W-:Y:S01]  /*7d80*/  ISETP.NE.AND P1, PT, R194, RZ, PT ;  /* 0x000000ffc200720c */ /* 0x000fe20003f25270 */
[----:B------:R-:W2:Y:S01]  /*7d90*/  S2R R0, SR_CgaCtaId ;  /* 0x0000000000007919 */ /* 0x000ea20000008800 */
[----:B------:R-:W-:Y:S01]  /*7da0*/  ISETP.NE.AND P0, PT, R193, RZ, PT ;  /* 0x000000ffc100720c */ /* 0x000fe20003f05270 */
[----:B------:R-:W-:Y:S10]  /*7db0*/  BSSY B0, `(.L_x_121) ;  /* 0x0000009000007945 */ /* 0x000ff40003800000 */
[----:B------:R-:W-:Y:S04]  /*7dc0*/  @P1 IMAD R2, R169, 0x2000, R178 ;  /* 0x00002000a9021824 */ /* 0x000fe800078e02b2 */
[C---:B------:R-:W-:Y:S01]  /*7dd0*/  @P1 IMAD.IADD R4, R2.reuse, 0x1, R195 ;  /* 0x0000000102041824 */ /* 0x040fe200078e02c3 */
[----:B------:R-:W-:Y:S03]  /*7de0*/  @P1 IADD3 R203, PT, PT, R2, R203, RZ ;  /* 0x000000cb02cb1210 */ /* 0x000fe60007ffe0ff */
[----:B------:R-:W-:Y:S01]  /*7df0*/  @P1 IMAD.IADD R201, R201, 0x1, R4 ;  /* 0x00000001c9c91824 */ /* 0x000fe200078e0204 */
[----:B------:R-:W-:Y:S06]  /*7e00*/  @P0 BRA `(.L_x_122) ;  /* 0x00000000000c0947 */ /* 0x000fec0003800000 */
[----:B------:R-:W-:Y:S04]  /*7e10*/  SHF.L.U32 R3, R168, 0x1f, RZ ;  /* 0x0000001fa8037819 */ /* 0x000fe800000006ff */
[----:B------:R-:W3:Y:S02]  /*7e20*/  SYNCS.PHASECHK.TRANS64.TRYWAIT P0, [R200+URZ+0x80], R3 ;  /* 0x00008003c80075a7 */ /* 0x000ee400080011ff */
[----:B---3--:R-:W-:Y:S05]  /*7e30*/  @!P0 BRA `(.L_x_123) ;  /* 0x0000002000648947 */ /* 0x008fea0003800000 */
.L_x_122:
[----:B------:R-:W-:Y:S05]  /*7e40*/  BSYNC B0 ;  /* 0x0000000000007941 */ /* 0x000fea0003800000 */
.L_x_121:
[----:B------:R-:W-:Y:S01]  /*7e50*/  ISETP.NE.AND P0, PT, R194, RZ, PT ;  /* 0x000000ffc200720c */ /* 0x000fe20003f05270 */
[----:B---3--:R-:W-:Y:S02]  /*7e60*/  VIADD R3, R200, 0x90 ;  /* 0x00000090c8037836 */ /* 0x008fe40000000000 */
[----:B------:R-:W-:Y:S03]  /*7e70*/  VIADD R169, R169, 0x1 ;  /* 0x00000001a9a97836 */ /* 0x000fe60000000000 */
[----:B--2---:R-:W-:Y:S07]  /*7e80*/  PRMT R0, R0, 0x654, R3 ;  /* 0x0000065400007816 */ /* 0x004fee0000000003 */
[----:B------:R2:W3:Y:S04]  /*7e90*/  @P0 LDS.128 R140, [R2] ;  /* 0x00000000028c0984 */ /* 0x0004e80000000c00 */
[----:B------:R2:W4:Y:S04]  /*7ea0*/  @P0 LDS.128 R144, [R4+0x10] ;  /* 0x0000100004900984 */ /* 0x0005280000000c00 */
        /* <DEDUP_REMOVED lines=13> */
.L_x_120:
[----:B------:R-:W-:Y:S05]  /*7f80*/  BSYNC B1 ;  /* 0x0000000000017941 */ /* 0x000fea0003800000 */
.L_x_119:
[----:B--2---:R-:W-:Y:S05]  /*7f90*/  VIADD R0, R71, 0x40 ;  /* 0x0000004047007836 */ /* 0x004fea0000000000 */
[----:B------:R-:W-:Y:S04]  /*7fa0*/  SHF.R.U32.HI R0, RZ, 0x15, R0 ;  /* 0x00000015ff007819 */ /* 0x000fe80000011600 */
[----:B------:R-:W-:Y:S11]  /*7fb0*/  LOP3.LUT P0, RZ, R0, 0x3, R163, 0x48, !PT ;  /* 0x0000000300ff7812 */ /* 0x000ff600078048a3 */
[----:B------:R-:W-:Y:S02]  /*7fc0*/  @!UPT UIADD3 URZ, UPT, UPT, URZ, URZ, URZ ;  /* 0x000000fffffff290 */ /* 0x000fe4000fffe0ff */
[----:B------:R-:W-:Y:S05]  /*7fd0*/  @!P0 BRA `(.L_x_124) ;  /* 0x0000000000408947 */ /* 0x000fea0003800000 */
[----:B------:R-:W2:Y:S01]  /*7fe0*/  LDCU.64 UR8, c[0x4][0x70] ;  /* 0x01000e00ff0877ac */ /* 0x000ea20008000a00 */
[----:B------:R-:W-:Y:S01]  /*7ff0*/  MOV R3, 0x0 ;  /* 0x0000000000037802 */ /* 0x000fe20000000f00 */
[----:B------:R-:W-:Y:S02]  /*8000*/  HFMA2 R12, -RZ, RZ, 0, 5.9604644775390625e-08 ;  /* 0x00000001ff0c7431 */ /* 0x000fe400000001ff */
[----:B------:R-:W-:Y:S02]  /*8010*/  IMAD.MOV.U32 R8, RZ, RZ, 0x192 ;  /* 0x00000192ff087424 */ /* 0x000fe400078e00ff */
[----:B------:R-:W-:Y:S01]  /*8020*/  IMAD.MOV.U32 R13, RZ, RZ, RZ ;  /* 0x000000ffff0d7224 */ /* 0x000fe200078e00ff */
[----:B------:R-:W5:Y:S01]  /*8030*/  LDCU.64 UR6, c[0x4][0x78] ;  /* 0x01000f00ff0677ac */ /* 0x000f620008000a00 */
[----:B------:R-:W1:Y:S01]  /*8040*/  LDC.64 R2, c[0x4][R3] ;  /* 0x0100000003027b82 */ /* 0x000e620000000a00 */
[----:B------:R-:W3:Y:S01]  /*8050*/  LDCU.64 UR4, c[0x4][0x10] ;  /* 0x01000200ff0477ac */ /* 0x000ee20008000a00 */
[----:B--2---:R-:W-:Y:S01]  /*8060*/  MOV R5, UR9 ;  /* 0x0000000900057c02 */ /* 0x004fe20008000f00 */
[----:B------:R-:W-:Y:S01]  /*8070*/  IMAD.U32 R4, RZ, RZ, UR8 ;  /* 0x00000008ff047e24 */ /* 0x000fe2000f8e00ff */
[----:B-----5:R-:W-:Y:S01]  /*8080*/  MOV R7, UR7 ;  /* 0x0000000700077c02 */ /* 0x020fe20008000f00 */
[----:B------:R-:W-:Y:S01]  /*8090*/  IMAD.U32 R6, RZ, RZ, UR6 ;  /* 0x00000006ff067e24 */ /* 0x000fe2000f8e00ff */
[----:B---3--:R-:W-:Y:S01]  /*80a0*/  MOV R11, UR5 ;  /* 0x00000005000b7c02 */ /* 0x008fe20008000f00 */
[----:B------:R-:W-:Y:S02]  /*80b0*/  IMAD.U32 R10, RZ, RZ, UR4 ;  /* 0x00000004ff0a7e24 */ /* 0x000fe4000f8e00ff */
[----:B------:R-:W-:Y:S07]  /*80c0*/  LEPC R20, `(.L_x_124) ;  /* 0x000000001014794e */ /* 0x000fee0000000000 */
[----:B-1--4-:R-:W-:Y:S05]  /*80d0*/  CALL.ABS.NOINC R2 ;  /* 0x0000000002007343 */ /* 0x012fea0003c00000 */
.L_x_124:
[----:B------:R-:W-:Y:S01]  /*80e0*/  ISETP.NE.AND P0, PT, R181, RZ, PT ;  /* 0x000000ffb500720c */ /* 0x000fe20003f05270 */
[----:B------:R-:W-:Y:S05]  /*80f0*/  WARPSYNC.ALL ;  /* 0x0000000000007948 */ /* 0x000fea0003800000 */
[----:B------:R-:W-:Y:S01]  /*8100*/  R2UR UR4, R71 ;  /* 0x00000000470472ca */ /* 0x000fe200000e0000 */
[----:B------:R-:W-:Y:S01]  /*8110*/  BSSY.RECONVERGENT B0, `(.L_x_125) ;  /* 0x000011c000007945 */ /* 0x000fe20003800200 */
[----:B---3--:R-:W-:Y:S02]  /*8120*/  F2FP.F16.E4M3.UNPACK_B R11, R141 ;  /* 0x0000008dff0b723e */ /* 0x008fe400020006ff */
[----:B------:R-:W-:Y:S02]  /*8130*/  F2FP.F16.E4M3.UNPACK_B R10, R142 ;  /* 0x0000008eff0a723e */ /* 0x000fe400020006ff */
[----:B------:R-:W-:Y:S01]  /*8140*/  F2FP.F16.E4M3.UNPACK_B R9, R143 ;  /* 0x0000008fff09723e */ /* 0x000fe200020006ff */
[--C-:B------:R-:W-:Y:S01]  /*8150*/  HADD2.F32 R74, -RZ, R11.reuse.H0_H0 ;  /* 0x2000000bff4a7230 */ /* 0x100fe20000004100 */
[----:B----4-:R-:W-:Y:S01]  /*8160*/  F2FP.F16.E4M3.UNPACK_B R8, R144 ;  /* 0x00000090ff08723e */ /* 0x010fe200020006ff */
[----:B------:R-:W-:Y:S01]  /*8170*/  HADD2.F32 R76, -RZ, R11.H1_H1 ;  /* 0x3000000bff4c7230 */ /* 0x000fe20000004100 */
[----:B------:R-:W-:Y:S01]  /*8180*/  F2FP.F16.E4M3.UNPACK_B R7, R145 ;  /* 0x00000091ff07723e */ /* 0x000fe200020006ff */
[--C-:B------:R-:W-:Y:S01]  /*8190*/  HADD2.F32 R77, -RZ, R10.reuse.H0_H0 ;  /* 0x2000000aff4d7230 */ /* 0x100fe20000004100 */
[----:B------:R-:W-:Y:S01]  /*81a0*/  F2FP.F16.E4M3.UNPACK_B R6, R146 ;  /* 0x00000092ff06723e */ /* 0x000fe200020006ff */
[----:B------:R-:W-:Y:S01]  /*81b0*/  HADD2.F32 R80, -RZ, R10.H1_H1 ;  /* 0x3000000aff507230 */ /* 0x000fe20000004100 */
[----:B------:R-:W-:Y:S01]  /*81c0*/  F2FP.F16.E4M3.UNPACK_B R5, R147 ;  /* 0x00000093ff05723e */ /* 0x000fe200020006ff */
[--C-:B------:R-:W-:Y:S01]  /*81d0*/  HADD2.F32 R81, -RZ, R9.reuse.H0_H0 ;  /* 0x20000009ff517230 */ /* 0x100fe20000004100 */
[----:B-1----:R-:W-:Y:S01]  /*81e0*/  F2FP.F16.E4M3.UNPACK_B R4, R148 ;  /* 0x00000094ff04723e */ /* 0x002fe200020006ff */
[----:B------:R-:W-:Y:S01]  /*81f0*/  HADD2.F32 R83, -RZ, R9.H1_H1 ;  /* 0x30000009ff537230 */ /* 0x000fe20000004100 */
[-C--:B------:R-:W-:Y:S01]  /*8200*/  F2FP.F16.E4M3.UNPACK_B R2, R140.reuse ;  /* 0x0000008cff02723e */ /* 0x080fe200020006ff */
[--C-:B------:R-:W-:Y:S01]  /*8210*/  HADD2.F32 R86, -RZ, R8.reuse.H0_H0 ;  /* 0x20000008ff567230 */ /* 0x100fe20000004100 */
[----:B------:R-:W-:Y:S01]  /*8220*/  F2FP.F16.E4M3.UNPACK_B R140, R140.H1 ;  /* 0x0000008cff8c723e */ /* 0x000fe200030006ff */
[----:B------:R-:W-:Y:S01]  /*8230*/  HADD2.F32 R87, -RZ, R8.H1_H1 ;  /* 0x30000008ff577230 */ /* 0x000fe20000004100 */
[----:B------:R-:W-:Y:S01]  /*8240*/  F2FP.F16.E4M3.UNPACK_B R141, R141.H1 ;  /* 0x0000008dff8d723e */ /* 0x000fe200030006ff */
[--C-:B------:R-:W-:Y:S01]  /*8250*/  HADD2.F32 R90, -RZ, R7.reuse.H0_H0 ;  /* 0x20000007ff5a7230 */ /* 0x100fe20000004100 */
[----:B------:R-:W-:Y:S01]  /*8260*/  F2FP.F16.E4M3.UNPACK_B R142, R142.H1 ;  /* 0x0000008eff8e723e */ /* 0x000fe200030006ff */
[----:B------:R-:W-:Y:S01]  /*8270*/  HADD2.F32 R91, -RZ, R7.H1_H1 ;  /* 0x30000007ff5b7230 */ /* 0x000fe20000004100 */
[----:B------:R-:W-:Y:S01]  /*8280*/  F2FP.F16.E4M3.UNPACK_B R143, R143.H1 ;  /* 0x0000008fff8f723e */ /* 0x000fe200030006ff */
[--C-:B------:R-:W-:Y:S01]  /*8290*/  HADD2.F32 R94, -RZ, R6.reuse.H0_H0 ;  /* 0x20000006ff5e7230 */ /* 0x100fe20000004100 */
[----:B------:R-:W-:Y:S01]  /*82a0*/  IADD3 R164, PT, PT, R164, 0xf0, RZ ;  /* 0x000000f0a4a47810 */ /* 0x000fe20007ffe0ff */
[----:B------:R-:W-:Y:S01]  /*82b0*/  HADD2.F32 R95, -RZ, R6.H1_H1 ;  /* 0x30000006ff5f7230 */ /* 0x000fe20000004100 */
[----:B------:R-:W-:Y:S01]  /*82c0*/  F2FP.F16.E4M3.UNPACK_B R107, R149 ;  /* 0x00000095ff6b723e */ /* 0x000fe200020006ff */
[--C-:B------:R-:W-:Y:S01]  /*82d0*/  HADD2.F32 R98, -RZ, R5.reuse.H0_H0 ;  /* 0x20000005ff627230 */ /* 0x100fe20000004100 */
[----:B------:R-:W-:Y:S01]  /*82e0*/  LOP3.LUT R164, R164, 0xfefffff8, RZ, 0xc0, !PT ;  /* 0xfefffff8a4a47812 */ /* 0x000fe200078ec0ff */
[----:B------:R-:W-:Y:S01]  /*82f0*/  HADD2.F32 R99, -RZ, R5.H1_H1 ;  /* 0x30000005ff637230 */ /* 0x000fe20000004100 */
[----:B------:R-:W-:Y:S01]  /*8300*/  F2FP.F16.E4M3.UNPACK_B R111, R150 ;  /* 0x00000096ff6f723e */ /* 0x000fe200020006ff */
[--C-:B------:R-:W-:Y:S01]  /*8310*/  HADD2.F32 R102, -RZ, R4.reuse.H0_H0 ;  /* 0x20000004ff667230 */ /* 0x100fe20000004100 */
[----:B------:R-:W-:Y:S01]  /*8320*/  F2FP.F16.E4M3.UNPACK_B R115, R151 ;  /* 0x00000097ff73723e */ /* 0x000fe200020006ff */
[----:B------:R-:W-:Y:S01]  /*8330*/  HADD2.F32 R103, -RZ, R4.H1_H1 ;  /* 0x30000004ff677230 */ /* 0x000fe20000004100 */
[----:B------:R-:W-:Y:S01]  /*8340*/  F2FP.F16.E4M3.UNPACK_B R119, R152 ;  /* 0x00000098ff77723e */ /* 0x000fe200020006ff */
[----:B------:R-:W1:Y:S01]  /*8350*/  LDTM.x64 R4, tmem[UR4+0x40] ;  /* 0x00004004000479ee */ /* 0x000e620008340000 */
[--C-:B------:R-:W-:Y:S01]  /*8360*/  HADD2.F32 R0, -RZ, R2.reuse.H0_H0 ;  /* 0x20000002ff007230 */ /* 0x100fe20000004100 */
[----:B------:R-:W-:Y:S01]  /*8370*/  NOP ;  /* 0x0000000000007918 */ /* 0x000fe20000000000 */
[----:B-1----:R1:W-:Y:S01]  /*8380*/  SYNCS.ARRIVE.TRANS64.RED.A1T0 RZ, [R164+URZ], RZ ;  /* 0x000000ffa4ff79a7 */ /* 0x0023e200081004ff */
[----:B------:R-:W-:Y:S01]  /*8390*/  HADD2.F32 R2, -RZ, R2.H1_H1 ;  /* 0x30000002ff027230 */ /* 0x000fe20000004100 */
[----:B------:R-:W-:Y:S01]  /*83a0*/  F2FP.F16.E4M3.UNPACK_B R123, R153 ;  /* 0x00000099ff7b723e */ /* 0x000fe200020006ff */
[----:B------:R-:W-:Y:S01]  /*83b0*/  HADD2.F32 R78, -RZ, R141.H1_H1 ;  /* 0x3000008dff4e7230 */ /* 0x000fe20000004100 */
[----:B------:R-:W-:Y:S01]  /*83c0*/  F2FP.F16.E4M3.UNPACK_B R127, R154 ;  /* 0x0000009aff7f723e */ /* 0x000fe200020006ff */
[--C-:B------:R-:W-:Y:S01]  /*83d0*/  HADD2.F32 R106, -RZ, R107.reuse.H0_H0 ;  /* 0x2000006bff6a7230 */ /* 0x100fe20000004100 */
[----:B------:R-:W-:Y:S01]  /*83e0*/  F2FP.F16.E4M3.UNPACK_B R130, R155 ;  /* 0x0000009bff82723e */ /* 0x000fe200020006ff */
[----:B------:R-:W-:Y:S01]  /*83f0*/  HADD2.F32 R107, -RZ, R107.H1_H1 ;  /* 0x3000006bff6b7230 */ /* 0x000fe20000004100 */
[----:B------:R-:W-:Y:S01]  /*8400*/  F2FP.F16.E4M3.UNPACK_B R144, R144.H1 ;  /* 0x00000090ff90723e */ /* 0x000fe200030006ff */
        /* <DEDUP_REMOVED lines=12> */
[C---:B------:R-:W-:Y:S01]  /*84d0*/  FMUL R4, R70.reuse, R4 ;  /* 0x0000000446047220 */ /* 0x040fe20000400000 */
[C---:B------:R-:W-:Y:S01]  /*84e0*/  FMUL R5, R70.reuse, R5 ;  /* 0x0000000546057220 */ /* 0x040fe20000400000 */
[--C-:B------:R-:W-:Y:S02]  /*84f0*/  HADD2.F32 R3, -RZ, R140.reuse.H0_H0 ;  /* 0x2000008cff037230 */ /* 0x100fe40000004100 */
        /* <DEDUP_REMOVED lines=9> */
[----:B------:R-:W-:Y:S02]  /*8590*/  HADD2.F32 R122, -RZ, R123.H0_H0 ;  /* 0x2000007bff7a7230 */ /* 0x000fe40000004100 */
[C---:B------:R-:W-:Y:S01]  /*85a0*/  FMUL R6, R70.reuse, R6 ;  /* 0x0000000646067220 */ /* 0x040fe20000400000 */
[----:B------:R-:W-:Y:S02]  /*85b0*/  HADD2.F32 R72, -RZ, R140.H1_H1 ;  /* 0x3000008cff487230 */ /* 0x000fe40000004100 */
[C---:B------:R-:W-:Y:S01]  /*85c0*/  FMUL R7, R70.reuse, R7 ;  /* 0x0000000746077220 */ /* 0x040fe20000400000 */
[----:B------:R-:W-:Y:S02]  /*85d0*/  HADD2.F32 R75, -RZ, R141.H0_H0 ;  /* 0x2000008dff4b7230 */ /* 0x000fe40000004100 */
[C---:B------:R-:W-:Y:S01]  /*85e0*/  FFMA R6, R73.reuse, R3, R6 ;  /* 0x0000000349067223 */ /* 0x040fe20000000006 */
[----:B------:R-:W-:Y:S02]  /*85f0*/  HADD2.F32 R123, -RZ, R123.H1_H1 ;  /* 0x3000007bff7b7230 */ /* 0x000fe40000004100 */
[C---:B------:R-:W-:Y:S01]  /*8600*/  FFMA R7, R73.reuse, R72, R7 ;  /* 0x0000004849077223 */ /* 0x040fe20000000007 */
[C---:B------:R-:W-:Y:S01]  /*8610*/  FFMA R8, R73.reuse, R74, R8 ;  /* 0x0000004a49087223 */ /* 0x040fe20000000008 */
[----:B------:R-:W-:Y:S01]  /*8620*/  FFMA R9, R73, R76, R9 ;  /* 0x0000004c49097223 */ /* 0x000fe20000000009 */
[--C-:B------:R-:W-:Y:S02]  /*8630*/  HADD2.F32 R126, -RZ, R127.reuse.H0_H0 ;  /* 0x2000007fff7e7230 */ /* 0x100fe40000004100 */
[C---:B------:R-:W-:Y:S01]  /*8640*/  FMUL R10, R70.reuse, R10 ;  /* 0x0000000a460a7220 */ /* 0x040fe20000400000 */
[----:B------:R-:W-:Y:S01]  /*8650*/  F2FP.SATFINITE.E4M3.F32.PACK_AB_MERGE_C R76, R7, R6, RZ ;  /* 0x00000006074c723e */ /* 0x000fe200048070ff */
[C---:B------:R-:W-:Y:S01]  /*8660*/  FMUL R7, R70.reuse, R20 ;  /* 0x0000001446077220 */ /* 0x040fe20000400000 */
[----:B------:R-:W-:Y:S02]  /*8670*/  HADD2.F32 R127, -RZ, R127.H1_H1 ;  /* 0x3000007fff7f7230 */ /* 0x000fe40000004100 */
[C---:B------:R-:W-:Y:S01]  /*8680*/  FFMA R10, R73.reuse, R75, R10 ;  /* 0x0000004b490a7223 */ /* 0x040fe2000000000a */
[----:B------:R-:W-:Y:S02]  /*8690*/  HADD2.F32 R72, -RZ, R130.H0_H0 ;  /* 0x20000082ff487230 */ /* 0x000fe40000004100 */
[C---:B------:R-:W-:Y:S01]  /*86a0*/  FMUL R11, R70.reuse, R11 ;  /* 0x0000000b460b7220 */ /* 0x040fe20000400000 */
[--C-:B------:R-:W-:Y:S02]  /*86b0*/  HADD2.F32 R79, -RZ, R142.reuse.H0_H0 ;  /* 0x2000008eff4f7230 */ /* 0x100fe40000004100 */
[C---:B------:R-:W-:Y:S01]  /*86c0*/  FMUL R14, R70.reuse, R14 ;  /* 0x0000000e460e7220 */ /* 0x040fe20000400000 */
[----:B------:R-:W-:Y:S02]  /*86d0*/  HADD2.F32 R82, -RZ, R142.H1_H1 ;  /* 0x3000008eff527230 */ /* 0x000fe40000004100 */
[C---:B------:R-:W-:Y:S01]  /*86e0*/  FFMA R11, R73.reuse, R78, R11 ;  /* 0x0000004e490b7223 */ /* 0x040fe2000000000b */
[C---:B------:R-:W-:Y:S01]  /*86f0*/  FFMA R12, R73.reuse, R77, R12 ;  /* 0x0000004d490c7223 */ /* 0x040fe2000000000c */
[C---:B------:R-:W-:Y:S01]  /*8700*/  FFMA R13, R73.reuse, R80, R13 ;  /* 0x00000050490d7223 */ /* 0x040fe2000000000d */
[----:B------:R-:W-:Y:S01]  /*8710*/  FFMA R14, R73, R79, R14 ;  /* 0x0000004f490e7223 */ /* 0x000fe2000000000e */
[----:B------:R-:W-:Y:S01]  /*8720*/  HADD2.F32 R75, -RZ, R130.H1_H1 ;  /* 0x30000082ff4b7230 */ /* 0x000fe20000004100 */
[----:B------:R-:W-:Y:S01]  /*8730*/  F2FP.SATFINITE.E4M3.F32.PACK_AB_MERGE_C R78, R11, R10, RZ ;  /* 0x0000000a0b4e723e */ /* 0x000fe200048070ff */
[C---:B------:R-:W-:Y:S01]  /*8740*/  FMUL R10, R70.reuse, R21 ;  /* 0x00000015460a7220 */ /* 0x040fe20000400000 */
[C---:B------:R-:W-:Y:S01]  /*8750*/  FMUL R21, R70.reuse, R28 ;  /* 0x0000001c46157220 */ /* 0x040fe20000400000 */
        /* <DEDUP_REMOVED lines=8> */
[C---:B------:R-:W-:Y:S01]  /*87e0*/  FMUL R18, R70.reuse, R25 ;  /* 0x0000001946127220 */ /* 0x040fe20000400000 */
[----:B------:R-:W-:Y:S01]  /*87f0*/  F2FP.SATFINITE.E4M3.F32.PACK_AB_MERGE_C R14, R15, R14, RZ ;  /* 0x0000000e0f0e723e */ /* 0x000fe200048070ff */
        /* <DEDUP_REMOVED lines=8> */
[C---:B------:R-:W-:Y:S01]  /*8880*/  FFMA R11, R73.reuse, R88, R11 ;  /* 0x00000058490b7223 */ /* 0x040fe2000000000b */
[----:B------:R-:W-:Y:S01]  /*8890*/  FMUL R22, R70, R29 ;  /* 0x0000001d46167220 */ /* 0x000fe20000400000 */
        /* <DEDUP_REMOVED lines=13> */
[----:B------:R-:W-:Y:S01]  /*8970*/  FMUL R20, R70, R27 ;  /* 0x0000001b46147220 */ /* 0x000fe20000400000 */
[--C-:B------:R-:W-:Y:S01]  /*8980*/  HADD2.F32 R96, -RZ, R146.reuse.H0_H0 ;  /* 0x20000092ff607230 */ /* 0x100fe20000004100 */
[----:B------:R-:W-:Y:S01]  /*8990*/  F2FP.SATFINITE.E4M3.F32.PACK_AB_MERGE_C R16, R10, R7, R16 ;  /* 0x000000070a10723e */ /* 0x000fe20004807010 */
[----:B------:R-:W-:Y:S02]  /*89a0*/  HADD2.F32 R97, -RZ, R146.H1_H1 ;  /* 0x30000092ff617230 */ /* 0x000fe40000004100 */
[C---:B------:R-:W-:Y:S01]  /*89b0*/  FFMA R20, R73.reuse, R93, R20 ;  /* 0x0000005d49147223 */ /* 0x040fe20000000014 */
[C---:B------:R-:W-:Y:S01]  /*89c0*/  FFMA R21, R73.reuse, R94, R21 ;  /* 0x0000005e49157223 */ /* 0x040fe20000000015 */
[C---:B------:R-:W-:Y:S01]  /*89d0*/  FFMA R22, R73.reuse, R95, R22 ;  /* 0x0000005f49167223 */ /* 0x040fe20000000016 */
[C---:B------:R-:W-:Y:S01]  /*89e0*/  FMUL R23, R70.reuse, R30 ;  /* 0x0000001e46177220 */ /* 0x040fe20000400000 */
[----:B------:R-:W-:Y:S01]  /*89f0*/  FMUL R30, R70, R37 ;  /* 0x00000025461e7220 */ /* 0x000fe20000400000 */
[----:B------:R-:W-:Y:S01]  /*8a00*/  F2FP.SATFINITE.E4M3.F32.PACK_AB_MERGE_C R19, R20, R19, RZ ;  /* 0x000000131413723e */ /* 0x000fe200048070ff */
[C---:B------:R-:W-:Y:S01]  /*8a10*/  FMUL R37, R70.reuse, R44 ;  /* 0x0000002c46257220 */ /* 0x040fe20000400000 */
[C---:B------:R-:W-:Y:S01]  /*8a20*/  FFMA R23, R73.reuse, R96, R23 ;  /* 0x0000006049177223 */ /* 0x040fe20000000017 */
        /* <DEDUP_REMOVED lines=20> */
[----:B------:R-:W-:Y:S01]  /*8b70*/  F2FP.F16.E4M3.UNPACK_B R151, R151.H1 ;  /* 0x00000097ff97723e */ /* 0x000fe200030006ff */
[----:B------:R-:W-:Y:S01]  /*8b80*/  FMUL R38, R70, R45 ;  /* 0x0000002d46267220 */ /* 0x000fe20000400000 */
[----:B------:R-:W-:Y:S01]  /*8b90*/  F2FP.SATFINITE.E4M3.F32.PACK_AB_MERGE_C R19, R28, R27, RZ ;  /* 0x0000001b1c13723e */ /* 0x000fe200048070ff */
[----:B------:R-:W-:Y:S01]  /*8ba0*/  FFMA R31, R73, R104, R31 ;  /* 0x00000068491f7223 */ /* 0x000fe2000000001f */
[C---:B------:R-:W-:Y:S01]  /*8bb0*/  FMUL R45, R70.reuse, R52 ;  /* 0x00000034462d7220 */ /* 0x040fe20000400000 */
[C---:B------:R-:W-:Y:S01]  /*8bc0*/  FMUL R52, R70.reuse, R59 ;  /* 0x0000003b46347220 */ /* 0x040fe20000400000 */
[----:B------:R-:W-:Y:S01]  /*8bd0*/  F2FP.F16.E4M3.UNPACK_B R152, R152.H1 ;  /* 0x00000098ff98723e */ /* 0x000fe200030006ff */
[C---:B------:R-:W-:Y:S01]  /*8be0*/  FMUL R59, R70.reuse, R66 ;  /* 0x00000042463b7220 */ /* 0x040fe20000400000 */
[----:B------:R-:W-:Y:S01]  /*8bf0*/  F2FP.SATFINITE.E4M3.F32.PACK_AB_MERGE_C R66, R13, R12, R14 ;  /* 0x0000000c0d42723e */ /* 0x000fe2000480700e */
        /* <DEDUP_REMOVED lines=11> */
[C---:B------:R-:W-:Y:S01]  /*8cb0*/  FFMA R35, R73.reuse, R108, R35 ;  /* 0x0000006c49237223 */ /* 0x040fe20000000023 */
[C---:B------:R-:W-:Y:S01]  /*8cc0*/  FMUL R36, R70.reuse, R43 ;  /* 0x0000002b46247220 */ /* 0x040fe20000400000 */
[--C-:B------:R-:W-:Y:S02]  /*8cd0*/  HADD2.F32 R112, -RZ, R150.reuse.H0_H0 ;  /* 0x20000096ff707230 */ /* 0x100fe40000004100 */
[C---:B------:R-:W-:Y:S01]  /*8ce0*/  FMUL R39, R70.reuse, R46 ;  /* 0x0000002e46277220 */ /* 0x040fe20000400000 */
[----:B------:R-:W-:Y:S02]  /*8cf0*/  HADD2.F32 R113, -RZ, R150.H1_H1 ;  /* 0x30000096ff717230 */ /* 0x000fe40000004100 */
        /* <DEDUP_REMOVED lines=12> */
[C---:B------:R-:W-:Y:S01]  /*8dc0*/  FMUL R46, R70.reuse, R53 ;  /* 0x00000035462e7220 */ /* 0x040fe20000400000 */
[--C-:B------:R-:W-:Y:S02]  /*8dd0*/  HADD2.F32 R120, -RZ, R152.reuse.H0_H0 ;  /* 0x20000098ff787230 */ /* 0x100fe40000004100 */
[C---:B------:R-:W-:Y:S01]  /*8de0*/  FMUL R50, R70.reuse, R57 ;  /* 0x0000003946327220 */ /* 0x040fe20000400000 */
[C---:B------:R-:W-:Y:S01]  /*8df0*/  FMUL R51, R70.reuse, R58 ;  /* 0x0000003a46337220 */ /* 0x040fe20000400000 */
[C---:B------:R-:W-:Y:S01]  /*8e00*/  FMUL R53, R70.reuse, R60 ;  /* 0x0000003c46357220 */ /* 0x040fe20000400000 */
[C---:B------:R-:W-:Y:S01]  /*8e10*/  FFMA R43, R73.reuse, R116, R43 ;  /* 0x00000074492b7223 */ /* 0x040fe2000000002b */
[----:B------:R-:W-:Y:S02]  /*8e20*/  HADD2.F32 R121, -RZ, R152.H1_H1 ;  /* 0x30000098ff797230 */ /* 0x000fe40000004100 */
[C---:B------:R-:W-:Y:S01]  /*8e30*/  FMUL R47, R70.reuse, R54 ;  /* 0x00000036462f7220 */ /* 0x040fe20000400000 */
[C---:B------:R-:W-:Y:S01]  /*8e40*/  FMUL R57, R70.reuse, R64 ;  /* 0x0000004046397220 */ /* 0x040fe20000400000 */
[C---:B------:R-:W-:Y:S01]  /*8e50*/  FMUL R58, R70.reuse, R65 ;  /* 0x00000041463a7220 */ /* 0x040fe20000400000 */
[C---:B------:R-:W-:Y:S01]  /*8e60*/  FMUL R60, R70.reuse, R67 ;  /* 0x00000043463c7220 */ /* 0x040fe20000400000 */
[----:B------:R-:W-:Y:S01]  /*8e70*/  FFMA R44, R73, R117, R44 ;  /* 0x00000075492c7223 */ /* 0x000fe2000000002c */
[C---:B------:R-:W-:Y:S01]  /*8e80*/  FMUL R48, R70.reuse, R55 ;  /* 0x0000003746307220 */ /* 0x040fe20000400000 */
[----:B------:R-:W-:Y:S01]  /*8e90*/  F2FP.SATFINITE.E4M3.F32.PACK_AB_MERGE_C R64, R5, R4, R76 ;  /* 0x000000040540723e */ /* 0x000fe2000480704c */
[----:B------:R-:W-:Y:S01]  /*8ea0*/  FFMA R45, R73, R118, R45 ;  /* 0x00000076492d7223 */ /* 0x000fe2000000002d */
[----:B------:R-:W-:Y:S01]  /*8eb0*/  F2FP.SATFINITE.E4M3.F32.PACK_AB_MERGE_C R65, R9, R8, R78 ;  /* 0x000000080941723e */ /* 0x000fe2000480704e */
[----:B------:R-:W-:Y:S01]  /*8ec0*/  FMUL R49, R70, R56 ;  /* 0x0000003846317220 */ /* 0x000fe20000400000 */
[----:B------:R-:W-:Y:S01]  /*8ed0*/  F2FP.SATFINITE.E4M3.F32.PACK_AB_MERGE_C R67, R2, R0, R3 ;  /* 0x000000000243723e */ /* 0x000fe20004807003 */
[C---:B------:R-:W-:Y:S01]  /*8ee0*/  FFMA R46, R73.reuse, R119, R46 ;  /* 0x00000077492e7223 */ /* 0x040fe2000000002e */
[----:B------:R-:W-:Y:S01]  /*8ef0*/  F2FP.F16.E4M3.UNPACK_B R154, R154.H1 ;  /* 0x0000009aff9a723e */ /* 0x000fe200030006ff */
[--C-:B------:R-:W-:Y:S02]  /*8f00*/  HADD2.F32 R124, -RZ, R153.reuse.H0_H0 ;  /* 0x20000099ff7c7230 */ /* 0x100fe40000004100 */
[C---:B------:R-:W-:Y:S01]  /*8f10*/  FFMA R47, R73.reuse, R120, R47 ;  /* 0x00000078492f7223 */ /* 0x040fe2000000002f */
[----:B------:R1:W-:Y:S01]  /*8f20*/  STS.128 [R137+UR44+0x6200], R64 ;  /* 0x0062004089007988 */ /* 0x0003e20008000c2c */
[----:B------:R-:W-:Y:S02]  /*8f30*/  HADD2.F32 R125, -RZ, R153.H1_H1 ;  /* 0x30000099ff7d7230 */ /* 0x000fe40000004100 */
[C---:B------:R-:W-:Y:S01]  /*8f40*/  FFMA R48, R73.reuse, R121, R48 ;  /* 0x0000007949307223 */ /* 0x040fe20000000030 */
[C---:B------:R-:W-:Y:S01]  /*8f50*/  FFMA R49, R73.reuse, R122, R49 ;  /* 0x0000007a49317223 */ /* 0x040fe20000000031 */
[----:B------:R-:W-:Y:S01]  /*8f60*/  F2FP.F16.E4M3.UNPACK_B R155, R155.H1 ;  /* 0x0000009bff9b723e */ /* 0x000fe200030006ff */
[C---:B------:R-:W-:Y:S01]  /*8f70*/  FFMA R50, R73.reuse, R123, R50 ;  /* 0x0000007b49327223 */ /* 0x040fe20000000032 */
[----:B------:R-:W-:Y:S01]  /*8f80*/  FMUL R54, R70, R61 ;  /* 0x0000003d46367220 */ /* 0x000fe20000400000 */
[--C-:B------:R-:W-:Y:S01]  /*8f90*/  HADD2.F32 R128, -RZ, R154.reuse.H0_H0 ;  /* 0x2000009aff807230 */ /* 0x100fe20000004100 */
[----:B------:R1:W-:Y:S01]  /*8fa0*/  STS.128 [R182+0x6010], R16 ;  /* 0x00601010b6007388 */ /* 0x0003e20000000c00 */
[----:B------:R-:W-:Y:S01]  /*8fb0*/  F2FP.SATFINITE.E4M3.F32.PACK_AB_MERGE_C R35, R36, R35, RZ ;  /* 0x000000232423723e */ /* 0x000fe200048070ff */
[C---:B------:R-:W-:Y:S01]  /*8fc0*/  FFMA R51, R73.reuse, R124, R51 ;  /* 0x0000007c49337223 */ /* 0x040fe20000000033 */
[----:B------:R-:W-:Y:S01]  /*8fd0*/  F2FP.SATFINITE.E4M3.F32.PACK_AB_MERGE_C R39, R40, R39, RZ ;  /* 0x000000272827723e */ /* 0x000fe200048070ff */
[----:B------:R-:W-:Y:S02]  /*8fe0*/  HADD2.F32 R129, -RZ, R154.H1_H1 ;  /* 0x3000009aff817230 */ /* 0x000fe40000004100 */
[C---:B------:R-:W-:Y:S01]  /*8ff0*/  FMUL R55, R70.reuse, R62 ;  /* 0x0000003e46377220 */ /* 0x040fe20000400000 */
[C---:B------:R-:W-:Y:S01]  /*9000*/  FFMA R52, R73.reuse, R125, R52 ;  /* 0x0000007d49347223 */ /* 0x040fe20000000034 */
[----:B------:R-:W-:Y:S01]  /*9010*/  FMUL R56, R70, R63 ;  /* 0x0000003f46387220 */ /* 0x000fe20000400000 */
[C---:B------:R-:W-:Y:S01]  /*9020*/  FFMA R53, R73.reuse, R126, R53 ;  /* 0x0000007e49357223 */ /* 0x040fe20000000035 */
[C---:B------:R-:W-:Y:S01]  /*9030*/  FFMA R54, R73.reuse, R127, R54 ;  /* 0x0000007f49367223 */ /* 0x040fe20000000036 */
[--C-:B------:R-:W-:Y:S02]  /*9040*/  HADD2.F32 R74, -RZ, R155.reuse.H0_H0 ;  /* 0x2000009bff4a7230 */ /* 0x100fe40000004100 */
[C---:B------:R-:W-:Y:S01]  /*9050*/  FFMA R55, R73.reuse, R128, R55 ;  /* 0x0000008049377223 */ /* 0x040fe20000000037 */
[----:B------:R-:W-:Y:S02]  /*9060*/  HADD2.F32 R131, -RZ, R155.H1_H1 ;  /* 0x3000009bff837230 */ /* 0x000fe40000004100 */
[C---:B------:R-:W-:Y:S01]  /*9070*/  FFMA R56, R73.reuse, R129, R56 ;  /* 0x0000008149387223 */ /* 0x040fe20000000038 */
[----:B------:R-:W-:Y:S01]  /*9080*/  F2FP.SATFINITE.E4M3.F32.PACK_AB_MERGE_C R43, R44, R43, RZ ;  /* 0x0000002b2c2b723e */ /* 0x000fe200048070ff */
[C---:B------:R-:W-:Y:S01]  /*9090*/  FFMA R57, R73.reuse, R72, R57 ;  /* 0x0000004849397223 */ /* 0x040fe20000000039 */
[C---:B------:R-:W-:Y:S01]  /*90a0*/  FFMA R58, R73.reuse, R75, R58 ;  /* 0x0000004b493a7223 */ /* 0x040fe2000000003a */
[C---:B------:R-:W-:Y:S01]  /*90b0*/  FFMA R59, R73.reuse, R74, R59 ;  /* 0x0000004a493b7223 */ /* 0x040fe2000000003b */
[----:B------:R-:W-:Y:S01]  /*90c0*/  F2FP.SATFINITE.E4M3.F32.PACK_AB_MERGE_C R33, R34, R33, R35 ;  /* 0x000000212221723e */ /* 0x000fe20004807023 */
[----:B------:R-:W-:Y:S01]  /*90d0*/  FFMA R60, R73, R131, R60 ;  /* 0x00000083493c7223 */ /* 0x000fe2000000003c */
[----:B------:R-:W-:Y:S02]  /*90e0*/  F2FP.SATFINITE.E4M3.F32.PACK_AB_MERGE_C R32, R30, R29, R32 ;  /* 0x0000001d1e20723e */ /* 0x000fe40004807020 */
        /* <DEDUP_REMOVED lines=11> */
[----:B------:R-:W-:Y:S03]  /*91a0*/  IADD3 R68, PT, PT, R68, 0x1, RZ ;  /* 0x0000000144447810 */ /* 0x000fe60007ffe0ff */
        /* <DEDUP_REMOVED lines=9> */
[----:B------:R-:W-:Y:S02]  /*9240*/  UIADD3 UR4, UP0, UPT, UR62, 0x680, URZ ;  /* 0x000006803e047890 */ /* 0x000fe4000ff1e0ff */
[----:B------:R-:W-:Y:S02]  /*9250*/  UIADD3 UR9, UPT, UPT, UR49, 0x40, URZ ;  /* 0x0000004031097890 */ /* 0x000fe4000fffe0ff */
[----:B------:R-:W-:Y:S02]  /*9260*/  UIADD3 UR8, UPT, UPT, UR44, 0x6200, URZ ;  /* 0x000062002c087890 */ /* 0x000fe4000fffe0ff */
[----:B------:R-:W-:Y:S01]  /*9270*/  UIADD3.X UR5, UPT, UPT, URZ, UR63, URZ, UP0, !UPT ;  /* 0x0000003fff057290 */ /* 0x000fe200087fe4ff */
[----:B------:R-:W-:Y:S01]  /*9280*/  UMOV UR10, UR50 ;  /* 0x00000032000a7c82 */ /* 0x000fe20008000000 */
[----:B------:R-:W-:Y:S07]  /*9290*/  UMOV UR11, UR36 ;  /* 0x00000024000b7c82 */ /* 0x000fee0008000000 */
[----:B------:R2:W-:Y:S01]  /*92a0*/  UTMASTG.3D [UR8], [UR4] ;  /* 0x00000008040073b5 */ /* 0x0005e20008010000 */
[----:B------:R0:W-:Y:S01]  /*92b0*/  UTMACMDFLUSH ;  /* 0x00000000000079b7 */ /* 0x0001e20000000000 */
[----:B--2---:R-:W-:Y:S04]  /*92c0*/  DEPBAR.LE SB0, 0x1 ;  /* 0x000080400000791a */ /* 0x004fe80000000000 */
.L_x_126:
[----:B------:R-:W-:Y:S05]  /*92d0*/  BSYNC.RECONVERGENT B0 ;  /* 0x0000000000007941 */ /* 0x000fea0003800200 */
.L_x_125:
[----:B------:R-:W-:Y:S01]  /*92e0*/  BAR.SYNC.DEFER_BLOCKING 0x1, 0x80 ;  /* 0x0042000000007b1d */ /* 0x000fe20000010000 */
[----:B------:R-:W-:Y:S01]  /*92f0*/  ISETP.NE.AND P0, PT, R165, 0x2, PT ;  /* 0x00000002a500780c */ /* 0x000fe20003f05270 */
[----:B------:R-:W-:Y:S01]  /*9300*/  UISETP.NE.AND UP0, UPT, UR45, URZ, UPT ;  /* 0x000000ff2d00728c */ /* 0x000fe2000bf05270 */
[----:B------:R-:W-:Y:S01]  /*9310*/  ISETP.NE.AND P1, PT, R68, 0x4, PT ;  /* 0x000000044400780c */ /* 0x000fe20003f25270 */
[----:B------:R-:W-:Y:S01]  /*9320*/  UIADD3 UR20, UPT, UPT, UR37, UR60, URZ ;  /* 0x0000003c25147290 */ /* 0x000fe2000fffe0ff */
[----:B------:R-:W-:Y:S01]  /*9330*/  SEL R3, RZ, 0x1, P0 ;  /* 0x00000001ff037807 */ /* 0x000fe20000000000 */
[----:B------:R-:W-:Y:S01]  /*9340*/  UIADD3 UR16, UPT, UPT, UR38, UR59, URZ ;  /* 0x0000003b26107290 */ /* 0x000fe2000fffe0ff */
[----:B------:R-:W-:Y:S02]  /*9350*/  SEL R0, RZ, 0x1, P1 ;  /* 0x00000001ff007807 */ /* 0x000fe40000800000 */
[----:B------:R-:W-:Y:S02]  /*9360*/  LOP3.LUT R170, R170, R3, RZ, 0x3c, !PT ;  /* 0x00000003aaaa7212 */ /* 0x000fe400078e3cff */
[----:B------:R-:W-:Y:S02]  /*9370*/  LOP3.LUT R171, R171, R0, RZ, 0x3c, !PT ;  /* 0x00000000abab7212 */ /* 0x000fe400078e3cff */
[----:B------:R-:W-:Y:S02]  /*9380*/  SEL R165, R165, RZ, P0 ;  /* 0x000000ffa5a57207 */ /* 0x000fe40000000000 */
[----:B------:R-:W-:Y:S01]  /*9390*/  SEL R68, R68, RZ, P1 ;  /* 0x000000ff44447207 */ /* 0x000fe20000800000 */
[----:B------:R-:W-:Y:S01]  /*93a0*/  UMOV UR36, UR58 ;  /* 0x0000003a00247c82 */ /* 0x000fe20008000000 */
[----:B------:R-:W-:Y:S05]  /*93b0*/  BRA.U UP0, `(.L_x_127) ;  /* 0xffffffc500787547 */ /* 0x000fea000b83ffff */
[----:B------:R-:W-:Y:S05]  /*93c0*/  EXIT ;  /* 0x000000000000794d */ /* 0x000fea0003800000 */
.L_x_24:
[----:B-1----:R1:W2:Y:S02]  /*93d0*/  SYNCS.PHASECHK.TRANS64.TRYWAIT P0, [R0+URZ+0x120], R3 ;  /* 0x00012003000075a7 */ /* 0x0022a400080011ff */
[----:B--2---:R-:W-:Y:S05]  /*93e0*/  @!P0 NANOSLEEP.SYNCS 0x989680 ;  /* 0x009896800000895d */ /* 0x004fea0003900000 */
[----:B------:R-:W2:Y:S02]  /*93f0*/  @!P0 SYNCS.PHASECHK.TRANS64 P0, [R0+URZ+0x120], R3 ;  /* 0x00012003000085a7 */ /* 0x000ea400080010ff */
[----:B--2---:R-:W-:Y:S05]  /*9400*/  @!P0 BRA `(.L_x_24) ;  /* 0xfffffffc00f08947 */ /* 0x004fea000383ffff */
[----:B------:R-:W-:Y:S05]  /*9410*/  BRA `(.L_x_128) ;  /* 0xffffff8800407947 */ /* 0x000fea000383ffff */
.L_x_27:
[----:B-1----:R-:W-:-:S07]  /*9420*/  MOV R0, UR33 ;  /* 0x0000002100007c02 */ /* 0x002fce0008000f00 */
.L_x_129:
[----:B-1----:R1:W2:Y:S02]  /*9430*/  SYNCS.PHASECHK.TRANS64.TRYWAIT P0, [R0+URZ+0x40], R3 ;  /* 0x00004003000075a7 */ /* 0x0022a400080011ff */
[----:B--2---:R-:W-:Y:S05]  /*9440*/  @!P0 NANOSLEEP.SYNCS 0x989680 ;  /* 0x009896800000895d */ /* 0x004fea0003900000 */
[----:B------:R-:W2:Y:S02]  /*9450*/  @!P0 SYNCS.PHASECHK.TRANS64 P0, [R0+URZ+0x40], R3 ;  /* 0x00004003000085a7 */ /* 0x000ea400080010ff */
[----:B--2---:R-:W-:Y:S05]  /*9460*/  @!P0 BRA `(.L_x_129) ;  /* 0xfffffffc00f08947 */ /* 0x004fea000383ffff */
[----:B------:R-:W-:Y:S05]  /*9470*/  BRA `(.L_x_26) ;  /* 0xffffff8800907947 */ /* 0x000fea000383ffff */
.L_x_34:
[----:B-1----:R-:W-:-:S07]  /*9480*/  MOV R0, UR17 ;  /* 0x0000001100007c02 */ /* 0x002fce0008000f00 */
.L_x_130:
[----:B-1----:R1:W2:Y:S02]  /*9490*/  SYNCS.PHASECHK.TRANS64.TRYWAIT P0, [R0+URZ+0x40], R3 ;  /* 0x00004003000075a7 */ /* 0x0022a400080011ff */
[----:B--2---:R-:W-:Y:S05]  /*94a0*/  @!P0 NANOSLEEP.SYNCS 0x989680 ;  /* 0x009896800000895d */ /* 0x004fea0003900000 */
[----:B------:R-:W2:Y:S02]  /*94b0*/  @!P0 SYNCS.PHASECHK.TRANS64 P0, [R0+URZ+0x40], R3 ;  /* 0x00004003000085a7 */ /* 0x000ea400080010ff */
[----:B--2---:R-:W-:Y:S05]  /*94c0*/  @!P0 BRA `(.L_x_130) ;  /* 0xfffffffc00f08947 */ /* 0x004fea000383ffff */
[----:B------:R-:W-:Y:S05]  /*94d0*/  BRA `(.L_x_33) ;  /* 0xffffff8c00547947 */ /* 0x000fea000383ffff */
.L_x_39:
[----:B-1----:R1:W2:Y:S02]  /*94e0*/  SYNCS.PHASECHK.TRANS64.TRYWAIT P0, [R3+URZ+0xb0], R0 ;  /* 0x0000b000030075a7 */ /* 0x0022a400080011ff */
[----:B--2---:R-:W-:Y:S05]  /*94f0*/  @!P0 NANOSLEEP.SYNCS 0x989680 ;  /* 0x009896800000895d */ /* 0x004fea0003900000 */
[----:B------:R-:W2:Y:S02]  /*9500*/  @!P0 SYNCS.PHASECHK.TRANS64 P0, [R3+URZ+0xb0], R0 ;  /* 0x0000b000030085a7 */ /* 0x000ea400080010ff */
[----:B--2---:R-:W-:Y:S05]  /*9510*/  @!P0 BRA `(.L_x_39) ;  /* 0xfffffffc00f08947 */ /* 0x004fea000383ffff */
[----:B------:R-:W-:Y:S05]  /*9520*/  BRA `(.L_x_131) ;  /* 0xffffff8c00f87947 */ /* 0x000fea000383ffff */
.L_x_43:
[----:B-1----:R-:W-:-:S07]  /*9530*/  MOV R0, UR4 ;  /* 0x0000000400007c02 */ /* 0x002fce0008000f00 */
.L_x_132:
[----:B-1----:R1:W2:Y:S02]  /*9540*/  SYNCS.PHASECHK.TRANS64.TRYWAIT P0, [R0+URZ], R3 ;  /* 0x00000003000075a7 */ /* 0x0022a400080011ff */
[----:B--2---:R-:W-:Y:S05]  /*9550*/  @!P0 NANOSLEEP.SYNCS 0x989680 ;  /* 0x009896800000895d */ /* 0x004fea0003900000 */
[----:B------:R-:W2:Y:S02]  /*9560*/  @!P0 SYNCS.PHASECHK.TRANS64 P0, [R0+URZ], R3 ;  /* 0x00000003000085a7 */ /* 0x000ea400080010ff */
[----:B--2---:R-:W-:Y:S05]  /*9570*/  @!P0 BRA `(.L_x_132) ;  /* 0xfffffffc00f08947 */ /* 0x004fea000383ffff */
[----:B------:R-:W-:Y:S05]  /*9580*/  BRA `(.L_x_133) ;  /* 0xffffff94009c7947 */ /* 0x000fea000383ffff */
.L_x_44:
[----:B------:R-:W-:-:S07]  /*9590*/  MOV R0, UR5 ;  /* 0x0000000500007c02 */ /* 0x000fce0008000f00 */
.L_x_134:
[----:B-1----:R1:W2:Y:S02]  /*95a0*/  SYNCS.PHASECHK.TRANS64.TRYWAIT P0, [R0+URZ], R3 ;  /* 0x00000003000075a7 */ /* 0x0022a400080011ff */
[----:B--2---:R-:W-:Y:S05]  /*95b0*/  @!P0 NANOSLEEP.SYNCS 0x989680 ;  /* 0x009896800000895d */ /* 0x004fea0003900000 */
[----:B------:R-:W2:Y:S02]  /*95c0*/  @!P0 SYNCS.PHASECHK.TRANS64 P0, [R0+URZ], R3 ;  /* 0x00000003000085a7 */ /* 0x000ea400080010ff */
[----:B--2---:R-:W-:Y:S05]  /*95d0*/  @!P0 BRA `(.L_x_134) ;  /* 0xfffffffc00f08947 */ /* 0x004fea000383ffff */
[----:B------:R-:W-:Y:S05]  /*95e0*/  BRA `(.L_x_135) ;  /* 0xffffff9400a87947 */ /* 0x000fea000383ffff */
.L_x_45:
[----:B------:R-:W-:-:S07]  /*95f0*/  MOV R0, UR5 ;  /* 0x0000000500007c02 */ /* 0x000fce0008000f00 */
.L_x_136:
[----:B-1----:R1:W2:Y:S02]  /*9600*/  SYNCS.PHASECHK.TRANS64.TRYWAIT P0, [R0+URZ], R3 ;  /* 0x00000003000075a7 */ /* 0x0022a400080011ff */
[----:B--2---:R-:W-:Y:S05]  /*9610*/  @!P0 NANOSLEEP.SYNCS 0x989680 ;  /* 0x009896800000895d */ /* 0x004fea0003900000 */
[----:B------:R-:W2:Y:S02]  /*9620*/  @!P0 SYNCS.PHASECHK.TRANS64 P0, [R0+URZ], R3 ;  /* 0x00000003000085a7 */ /* 0x000ea400080010ff */
[----:B--2---:R-:W-:Y:S05]  /*9630*/  @!P0 BRA `(.L_x_136) ;  /* 0xfffffffc00f08947 */ /* 0x004fea000383ffff */
[----:B------:R-:W-:Y:S05]  /*9640*/  BRA `(.L_x_137) ;  /* 0xffffff9400b47947 */ /* 0x000fea000383ffff */
.L_x_46:
[----:B------:R-:W-:-:S07]  /*9650*/  MOV R0, UR5 ;  /* 0x0000000500007c02 */ /* 0x000fce0008000f00 */
.L_x_138:
[----:B-1----:R1:W2:Y:S02]  /*9660*/  SYNCS.PHASECHK.TRANS64.TRYWAIT P0, [R0+URZ], R3 ;  /* 0x00000003000075a7 */ /* 0x0022a400080011ff */
[----:B--2---:R-:W-:Y:S05]  /*9670*/  @!P0 NANOSLEEP.SYNCS 0x989680 ;  /* 0x009896800000895d */ /* 0x004fea0003900000 */
[----:B------:R-:W2:Y:S02]  /*9680*/  @!P0 SYNCS.PHASECHK.TRANS64 P0, [R0+URZ], R3 ;  /* 0x00000003000085a7 */ /* 0x000ea400080010ff */
[----:B--2---:R-:W-:Y:S05]  /*9690*/  @!P0 BRA `(.L_x_138) ;  /* 0xfffffffc00f08947 */ /* 0x004fea000383ffff */
[----:B------:R-:W-:Y:S05]  /*96a0*/  BRA `(.L_x_139) ;  /* 0xffffff9400c07947 */ /* 0x000fea000383ffff */
.L_x_47:
[----:B------:R-:W-:-:S07]  /*96b0*/  MOV R0, UR5 ;  /* 0x0000000500007c02 */ /* 0x000fce0008000f00 */
.L_x_140:
[----:B-1----:R1:W2:Y:S02]  /*96c0*/  SYNCS.PHASECHK.TRANS64.TRYWAIT P0, [R0+URZ], R3 ;  /* 0x00000003000075a7 */ /* 0x0022a400080011ff */
[----:B--2---:R-:W-:Y:S05]  /*96d0*/  @!P0 NANOSLEEP.SYNCS 0x989680 ;  /* 0x009896800000895d */ /* 0x004fea0003900000 */
[----:B------:R-:W2:Y:S02]  /*96e0*/  @!P0 SYNCS.PHASECHK.TRANS64 P0, [R0+URZ], R3 ;  /* 0x00000003000085a7 */ /* 0x000ea400080010ff */
[----:B--2---:R-:W-:Y:S05]  /*96f0*/  @!P0 BRA `(.L_x_140) ;  /* 0xfffffffc00f08947 */ /* 0x004fea000383ffff */
[----:B------:R-:W-:Y:S05]  /*9700*/  BRA `(.L_x_141) ;  /* 0xffffff9400cc7947 */ /* 0x000fea000383ffff */
.L_x_48:
[----:B------:R-:W-:-:S07]  /*9710*/  MOV R0, UR5 ;  /* 0x0000000500007c02 */ /* 0x000fce0008000f00 */
.L_x_142:
[----:B-1----:R1:W2:Y:S02]  /*9720*/  SYNCS.PHASECHK.TRANS64.TRYWAIT P0, [R0+URZ], R3 ;  /* 0x00000003000075a7 */ /* 0x0022a400080011ff */
[----:B--2---:R-:W-:Y:S05]  /*9730*/  @!P0 NANOSLEEP.SYNCS 0x989680 ;  /* 0x009896800000895d */ /* 0x004fea0003900000 */
[----:B------:R-:W2:Y:S02]  /*9740*/  @!P0 SYNCS.PHASECHK.TRANS64 P0, [R0+URZ], R3 ;  /* 0x00000003000085a7 */ /* 0x000ea400080010ff */
[----:B--2---:R-:W-:Y:S05]  /*9750*/  @!P0 BRA `(.L_x_142) ;  /* 0xfffffffc00f08947 */ /* 0x004fea000383ffff */
[----:B------:R-:W-:Y:S05]  /*9760*/  BRA `(.L_x_143) ;  /* 0xffffff9400d87947 */ /* 0x000fea000383ffff */
.L_x_49:
[----:B------:R-:W-:-:S07]  /*9770*/  MOV R0, UR5 ;  /* 0x0000000500007c02 */ /* 0x000fce0008000f00 */
.L_x_144:
[----:B-1----:R1:W2:Y:S02]  /*9780*/  SYNCS.PHASECHK.TRANS64.TRYWAIT P0, [R0+URZ], R3 ;  /* 0x00000003000075a7 */ /* 0x0022a400080011ff */
[----:B--2---:R-:W-:Y:S05]  /*9790*/  @!P0 NANOSLEEP.SYNCS 0x989680 ;  /* 0x009896800000895d */ /* 0x004fea0003900000 */
[----:B------:R-:W2:Y:S02]  /*97a0*/  @!P0 SYNCS.PHASECHK.TRANS64 P0, [R0+URZ], R3 ;  /* 0x00000003000085a7 */ /* 0x000ea400080010ff */
[----:B--2---:R-:W-:Y:S05]  /*97b0*/  @!P0 BRA `(.L_x_144) ;  /* 0xfffffffc00f08947 */ /* 0x004fea000383ffff */
[----:B------:R-:W-:Y:S05]  /*97c0*/  BRA `(.L_x_145) ;  /* 0xffffff9400e47947 */ /* 0x000fea000383ffff */
.L_x_52:
[----:B-1----:R1:W2:Y:S02]  /*97d0*/  SYNCS.PHASECHK.TRANS64.TRYWAIT P0, [R2+URZ+0x110], R5 ;  /* 0x00011005020075a7 */ /* 0x0022a400080011ff */
[----:B--2---:R-:W-:Y:S05]  /*97e0*/  @!P0 NANOSLEEP.SYNCS 0x989680 ;  /* 0x009896800000895d */ /* 0x004fea0003900000 */
[----:B------:R-:W2:Y:S02]  /*97f0*/  @!P0 SYNCS.PHASECHK.TRANS64 P0, [R2+URZ+0x110], R5 ;  /* 0x00011005020085a7 */ /* 0x000ea400080010ff */
[----:B--2---:R-:W-:Y:S05]  /*9800*/  @!P0 BRA `(.L_x_52) ;  /* 0xfffffffc00f08947 */ /* 0x004fea000383ffff */
[----:B------:R-:W-:Y:S05]  /*9810*/  BRA `(.L_x_146) ;  /* 0xffffff9800407947 */ /* 0x000fea000383ffff */
.L_x_53:
[----:B------:R-:W-:-:S07]  /*9820*/  MOV R2, UR4 ;  /* 0x0000000400027c02 */ /* 0x000fce0008000f00 */
.L_x_147:
[----:B-1----:R1:W2:Y:S02]  /*9830*/  SYNCS.PHASECHK.TRANS64.TRYWAIT P0, [R2+URZ+0xc0], R5 ;  /* 0x0000c005020075a7 */ /* 0x0022a400080011ff */
[----:B--2---:R-:W-:Y:S05]  /*9840*/  @!P0 NANOSLEEP.SYNCS 0x989680 ;  /* 0x009896800000895d */ /* 0x004fea0003900000 */
[----:B------:R-:W2:Y:S02]  /*9850*/  @!P0 SYNCS.PHASECHK.TRANS64 P0, [R2+URZ+0xc0], R5 ;  /* 0x0000c005020085a7 */ /* 0x000ea400080010ff */
[----:B--2---:R-:W-:Y:S05]  /*9860*/  @!P0 BRA `(.L_x_147) ;  /* 0xfffffffc00f08947 */ /* 0x004fea000383ffff */
[----:B------:R-:W-:Y:S05]  /*9870*/  BRA `(.L_x_148) ;  /* 0xffffff9800507947 */ /* 0x000fea000383ffff */
.L_x_54:
[----:B-1----:R1:W2:Y:S02]  /*9880*/  SYNCS.PHASECHK.TRANS64.TRYWAIT P1, [R2+URZ+0xb0], R5 ;  /* 0x0000b005020075a7 */ /* 0x0022a400080211ff */
[----:B--2---:R-:W-:Y:S05]  /*9890*/  @!P1 NANOSLEEP.SYNCS 0x989680 ;  /* 0x009896800000995d */ /* 0x004fea0003900000 */
[----:B------:R-:W2:Y:S02]  /*98a0*/  @!P1 SYNCS.PHASECHK.TRANS64 P1, [R2+URZ+0xb0], R5 ;  /* 0x0000b005020095a7 */ /* 0x000ea400080210ff */
[----:B--2---:R-:W-:Y:S05]  /*98b0*/  @!P1 BRA `(.L_x_54) ;  /* 0xfffffffc00f09947 */ /* 0x004fea000383ffff */
[----:B------:R-:W-:Y:S05]  /*98c0*/  BRA `(.L_x_149) ;  /* 0xffffff9800807947 */ /* 0x000fea000383ffff */
.L_x_57:
[----:B------:R-:W-:-:S07]  /*98d0*/  MOV R0, UR4 ;  /* 0x0000000400007c02 */ /* 0x000fce0008000f00 */
.L_x_150:
[----:B-1----:R1:W2:Y:S02]  /*98e0*/  SYNCS.PHASECHK.TRANS64.TRYWAIT P0, [R0+URZ+0xc0], R3 ;  /* 0x0000c003000075a7 */ /* 0x0022a400080011ff */
[----:B--2---:R-:W-:Y:S05]  /*98f0*/  @!P0 NANOSLEEP.SYNCS 0x989680 ;  /* 0x009896800000895d */ /* 0x004fea0003900000 */
[----:B------:R-:W2:Y:S02]  /*9900*/  @!P0 SYNCS.PHASECHK.TRANS64 P0, [R0+URZ+0xc0], R3 ;  /* 0x0000c003000085a7 */ /* 0x000ea400080010ff */
[----:B--2---:R-:W-:Y:S05]  /*9910*/  @!P0 BRA `(.L_x_150) ;  /* 0xfffffffc00f08947 */ /* 0x004fea000383ffff */
[----:B------:R-:W-:Y:S05]  /*9920*/  BRA `(.L_x_56) ;  /* 0xffffff9800d47947 */ /* 0x000fea000383ffff */
.L_x_66:
[----:B-1----:R-:W-:-:S04]  /*9930*/  MOV R0, UR5 ;  /* 0x0000000500007c02 */ /* 0x002fc80008000f00 */
[----:B------:R1:W2:Y:S03]  /*9940*/  SYNCS.PHASECHK.TRANS64.TRYWAIT P0, [R0+URZ+0x8], R7 ;  /* 0x00000807000075a7 */ /* 0x0002a600080011ff */
[----:B--2---:R-:W-:Y:S05]  /*9950*/  @!P0 NANOSLEEP.SYNCS 0x989680 ;  /* 0x009896800000895d */ /* 0x004fea0003900000 */
[----:B------:R-:W2:Y:S02]  /*9960*/  @!P0 SYNCS.PHASECHK.TRANS64 P0, [R0+URZ+0x8], R7 ;  /* 0x00000807000085a7 */ /* 0x000ea400080010ff */
[----:B--2---:R-:W-:Y:S05]  /*9970*/  @!P0 BRA `(.L_x_66) ;  /* 0xfffffffc00ec8947 */ /* 0x004fea000383ffff */
[----:B------:R-:W-:Y:S05]  /*9980*/  BRA `(.L_x_65) ;  /* 0xffffff9c00887947 */ /* 0x000fea000383ffff */
.L_x_68:
[----:B------:R-:W-:Y:S01]  /*9990*/  BSSY B0, `(.L_x_151) ;  /* 0x0000006000007945 */ /* 0x000fe20003800000 */
[----:B------:R-:W-:-:S07]  /*99a0*/  MOV R15, 0xffffffff ;  /* 0xffffffff000f7802 */ /* 0x000fce0000000f00 */
[----:B-1---5:R-:W-:Y:S05]  /*99b0*/  WARPSYNC.COLLECTIVE R15, `(.L_x_152) ;  /* 0x000000000f0c7348 */ /* 0x022fea0003c00000 */
[----:B------:R-:W-:Y:S02]  /*99c0*/  ELECT P6, UR79, PT ;  /* 0x00000000004f782f */ /* 0x000fe400038c0000 */
[----:B------:R-:W-:Y:S01]  /*99d0*/  MOV R14, UR79 ;  /* 0x0000004f000e7c02 */ /* 0x000fe20008000f00 */
[----:B-1---5:R-:W-:Y:S10]  /*99e0*/  ENDCOLLECTIVE ;  /* 0x000000000000791b */ /* 0x022ff40003800000 */
.L_x_152:
[----:B------:R-:W-:Y:S05]  /*99f0*/  BSYNC B0 ;  /* 0x0000000000007941 */ /* 0x000fea0003800000 */
.L_x_151:
[----:B------:R-:W-:Y:S01]  /*9a00*/  PLOP3.LUT P0, PT, P6, PT, PT, 0x80, 0x8 ;  /* 0x000000000008781c */ /* 0x000fe2000370f070 */
[----:B------:R-:W-:-:S12]  /*9a10*/  BRA `(.L_x_153) ;  /* 0xffffff9c00b47947 */ /* 0x000fd8000383ffff */
.L_x_70:
[----:B-1----:R-:W-:-:S04]  /*9a20*/  MOV R0, UR5 ;  /* 0x0000000500007c02 */ /* 0x002fc80008000f00 */
[----:B------:R1:W2:Y:S03]  /*9a30*/  SYNCS.PHASECHK.TRANS64.TRYWAIT P0, [R0+URZ+0x8], R5 ;  /* 0x00000805000075a7 */ /* 0x0002a600080011ff */
[----:B--2---:R-:W-:Y:S05]  /*9a40*/  @!P0 NANOSLEEP.SYNCS 0x989680 ;  /* 0x009896800000895d */ /* 0x004fea0003900000 */
[----:B------:R-:W2:Y:S02]  /*9a50*/  @!P0 SYNCS.PHASECHK.TRANS64 P0, [R0+URZ+0x8], R5 ;  /* 0x00000805000085a7 */ /* 0x000ea400080010ff */
[----:B--2---:R-:W-:Y:S05]  /*9a60*/  @!P0 BRA `(.L_x_70) ;  /* 0xfffffffc00ec8947 */ /* 0x004fea000383ffff */
[----:B------:R-:W-:Y:S05]  /*9a70*/  BRA `(.L_x_69) ;  /* 0xffffff9c00b87947 */ /* 0x000fea000383ffff */
.L_x_71:
[----:B-1----:R1:W2:Y:S02]  /*9a80*/  SYNCS.PHASECHK.TRANS64.TRYWAIT P0, [R0+URZ+0xb0], R5 ;  /* 0x0000b005000075a7 */ /* 0x0022a400080011ff */
[----:B--2---:R-:W-:Y:S05]  /*9a90*/  @!P0 NANOSLEEP.SYNCS 0x989680 ;  /* 0x009896800000895d */ /* 0x004fea0003900000 */
[----:B------:R-:W2:Y:S02]  /*9aa0*/  @!P0 SYNCS.PHASECHK.TRANS64 P0, [R0+URZ+0xb0], R5 ;  /* 0x0000b005000085a7 */ /* 0x000ea400080010ff */
[----:B--2---:R-:W-:Y:S05]  /*9ab0*/  @!P0 BRA `(.L_x_71) ;  /* 0xfffffffc00f08947 */ /* 0x004fea000383ffff */
[----:B------:R-:W-:Y:S05]  /*9ac0*/  BRA `(.L_x_154) ;  /* 0xffffffa000a47947 */ /* 0x000fea000383ffff */
.L_x_73:
[----:B------:R-:W-:-:S07]  /*9ad0*/  MOV R0, UR31 ;  /* 0x0000001f00007c02 */ /* 0x000fce0008000f00 */
.L_x_155:
[----:B-1----:R1:W2:Y:S02]  /*9ae0*/  SYNCS.PHASECHK.TRANS64.TRYWAIT P0, [R0+URZ+0xf0], R5 ;  /* 0x0000f005000075a7 */ /* 0x0022a400080011ff */
[----:B--2---:R-:W-:Y:S05]  /*9af0*/  @!P0 NANOSLEEP.SYNCS 0x989680 ;  /* 0x009896800000895d */ /* 0x004fea0003900000 */
[----:B------:R-:W2:Y:S02]  /*9b00*/  @!P0 SYNCS.PHASECHK.TRANS64 P0, [R0+URZ+0xf0], R5 ;  /* 0x0000f005000085a7 */ /* 0x000ea400080010ff */
[----:B--2---:R-:W-:Y:S05]  /*9b10*/  @!P0 BRA `(.L_x_155) ;  /* 0xfffffffc00f08947 */ /* 0x004fea000383ffff */
[----:B------:R-:W-:Y:S05]  /*9b20*/  BRA `(.L_x_156) ;  /* 0xffffffa000f07947 */ /* 0x000fea000383ffff */
.L_x_76:
[----:B------:R-:W-:Y:S07]  /*9b30*/  MOV R0, UR5 ;  /* 0x0000000500007c02 */ /* 0x000fee0008000f00 */
.L_x_157:
[----:B-1----:R1:W2:Y:S02]  /*9b40*/  SYNCS.PHASECHK.TRANS64.TRYWAIT P0, [R0+URZ], R5 ;  /* 0x00000005000075a7 */ /* 0x0022a400080011ff */
[----:B--2---:R-:W-:Y:S05]  /*9b50*/  @!P0 NANOSLEEP.SYNCS 0x989680 ;  /* 0x009896800000895d */ /* 0x004fea0003900000 */
[----:B------:R-:W2:Y:S02]  /*9b60*/  @!P0 SYNCS.PHASECHK.TRANS64 P0, [R0+URZ], R5 ;  /* 0x00000005000085a7 */ /* 0x000ea400080010ff */
[----:B--2---:R-:W-:Y:S05]  /*9b70*/  @!P0 BRA `(.L_x_157) ;  /* 0xfffffffc00f08947 */ /* 0x004fea000383ffff */
[----:B------:R-:W-:Y:S05]  /*9b80*/  BRA `(.L_x_75) ;  /* 0xffffffa400047947 */ /* 0x000fea000383ffff */
.L_x_80:
[----:B-1----:R-:W-:-:S07]  /*9b90*/  MOV R0, UR4 ;  /* 0x0000000400007c02 */ /* 0x002fce0008000f00 */
.L_x_158:
[----:B-1----:R1:W2:Y:S02]  /*9ba0*/  SYNCS.PHASECHK.TRANS64.TRYWAIT P0, [R0+URZ], R3 ;  /* 0x00000003000075a7 */ /* 0x0022a400080011ff */
[----:B--2---:R-:W-:Y:S05]  /*9bb0*/  @!P0 NANOSLEEP.SYNCS 0x989680 ;  /* 0x009896800000895d */ /* 0x004fea0003900000 */
[----:B------:R-:W2:Y:S02]  /*9bc0*/  @!P0 SYNCS.PHASECHK.TRANS64 P0, [R0+URZ], R3 ;  /* 0x00000003000085a7 */ /* 0x000ea400080010ff */
[----:B--2---:R-:W-:Y:S05]  /*9bd0*/  @!P0 BRA `(.L_x_158) ;  /* 0xfffffffc00f08947 */ /* 0x004fea000383ffff */
[----:B------:R-:W-:Y:S05]  /*9be0*/  BRA `(.L_x_159) ;  /* 0xffffffa400f87947 */ /* 0x000fea000383ffff */
.L_x_81:
[----:B------:R-:W-:-:S07]  /*9bf0*/  MOV R0, UR5 ;  /* 0x0000000500007c02 */ /* 0x000fce0008000f00 */
.L_x_160:
[----:B-1----:R1:W2:Y:S02]  /*9c00*/  SYNCS.PHASECHK.TRANS64.TRYWAIT P0, [R0+URZ], R3 ;  /* 0x00000003000075a7 */ /* 0x0022a400080011ff */
[----:B--2---:R-:W-:Y:S05]  /*9c10*/  @!P0 NANOSLEEP.SYNCS 0x989680 ;  /* 0x009896800000895d */ /* 0x004fea0003900000 */
[----:B------:R-:W2:Y:S02]  /*9c20*/  @!P0 SYNCS.PHASECHK.TRANS64 P0, [R0+URZ], R3 ;  /* 0x00000003000085a7 */ /* 0x000ea400080010ff */
[----:B--2---:R-:W-:Y:S05]  /*9c30*/  @!P0 BRA `(.L_x_160) ;  /* 0xfffffffc00f08947 */ /* 0x004fea000383ffff */
[----:B------:R-:W-:Y:S05]  /*9c40*/  BRA `(.L_x_161) ;  /* 0xffffffa800047947 */ /* 0x000fea000383ffff */
.L_x_82:
[----:B------:R-:W-:-:S07]  /*9c50*/  MOV R0, UR5 ;  /* 0x0000000500007c02 */ /* 0x000fce0008000f00 */
.L_x_162:
[----:B-1----:R1:W2:Y:S02]  /*9c60*/  SYNCS.PHASECHK.TRANS64.TRYWAIT P0, [R0+URZ], R3 ;  /* 0x00000003000075a7 */ /* 0x0022a400080011ff */
[----:B--2---:R-:W-:Y:S05]  /*9c70*/  @!P0 NANOSLEEP.SYNCS 0x989680 ;  /* 0x009896800000895d */ /* 0x004fea0003900000 */
[----:B------:R-:W2:Y:S02]  /*9c80*/  @!P0 SYNCS.PHASECHK.TRANS64 P0, [R0+URZ], R3 ;  /* 0x00000003000085a7 */ /* 0x000ea400080010ff */
[----:B--2---:R-:W-:Y:S05]  /*9c90*/  @!P0 BRA `(.L_x_162) ;  /* 0xfffffffc00f08947 */ /* 0x004fea000383ffff */
[----:B------:R-:W-:Y:S05]  /*9ca0*/  BRA `(.L_x_163) ;  /* 0xffffffa800107947 */ /* 0x000fea000383ffff */
.L_x_85:
[----:B------:R-:W-:-:S07]  /*9cb0*/  MOV R0, UR26 ;  /* 0x0000001a00007c02 */ /* 0x000fce0008000f00 */
.L_x_164:
[----:B-1----:R1:W2:Y:S02]  /*9cc0*/  SYNCS.PHASECHK.TRANS64.TRYWAIT P1, [R0+URZ+0x130], R3 ;  /* 0x00013003000075a7 */ /* 0x0022a400080211ff */
[----:B--2---:R-:W-:Y:S05]  /*9cd0*/  @!P1 NANOSLEEP.SYNCS 0x989680 ;  /* 0x009896800000995d */ /* 0x004fea0003900000 */
[----:B------:R-:W2:Y:S02]  /*9ce0*/  @!P1 SYNCS.PHASECHK.TRANS64 P1, [R0+URZ+0x130], R3 ;  /* 0x00013003000095a7 */ /* 0x000ea400080210ff */
[----:B--2---:R-:W-:Y:S05]  /*9cf0*/  @!P1 BRA `(.L_x_164) ;  /* 0xfffffffc00f09947 */ /* 0x004fea000383ffff */
[----:B------:R-:W-:Y:S05]  /*9d00*/  BRA `(.L_x_165) ;  /* 0xffffffa8005c7947 */ /* 0x000fea000383ffff */
.L_x_90:
[----:B--2---:R2:W3:Y:S02]  /*9d10*/  SYNCS.PHASECHK.TRANS64.TRYWAIT P0, [R12+URZ+0xb0], R9 ;  /* 0x0000b0090c0075a7 */ /* 0x0044e400080011ff */
[----:B---3--:R-:W-:Y:S05]  /*9d20*/  @!P0 NANOSLEEP.SYNCS 0x989680 ;  /* 0x009896800000895d */ /* 0x008fea0003900000 */
[----:B------:R-:W3:Y:S02]  /*9d30*/  @!P0 SYNCS.PHASECHK.TRANS64 P0, [R12+URZ+0xb0], R9 ;  /* 0x0000b0090c0085a7 */ /* 0x000ee400080010ff */
[----:B---3--:R-:W-:Y:S05]  /*9d40*/  @!P0 BRA `(.L_x_90) ;  /* 0xfffffffc00f08947 */ /* 0x008fea000383ffff */
[----:B------:R-:W-:Y:S05]  /*9d50*/  BRA `(.L_x_166) ;  /* 0xffffffac00807947 */ /* 0x000fea000383ffff */
.L_x_93:
[----:B------:R-:W-:Y:S07]  /*9d60*/  MOV R0, UR21 ;  /* 0x0000001500007c02 */ /* 0x000fee0008000f00 */
.L_x_167:
[----:B--2---:R2:W3:Y:S02]  /*9d70*/  SYNCS.PHASECHK.TRANS64.TRYWAIT P2, [R0+URZ+0xa8], R11 ;  /* 0x0000a80b000075a7 */ /* 0x0044e400080411ff */
[----:B---3--:R-:W-:Y:S05]  /*9d80*/  @!P2 NANOSLEEP.SYNCS 0x989680 ;  /* 0x009896800000a95d */ /* 0x008fea0003900000 */
[----:B------:R-:W3:Y:S02]  /*9d90*/  @!P2 SYNCS.PHASECHK.TRANS64 P2, [R0+URZ+0xa8], R11 ;  /* 0x0000a80b0000a5a7 */ /* 0x000ee400080410ff */
[----:B---3--:R-:W-:Y:S05]  /*9da0*/  @!P2 BRA `(.L_x_167) ;  /* 0xfffffffc00f0a947 */ /* 0x008fea000383ffff */
[----:B------:R-:W-:Y:S05]  /*9db0*/  BRA `(.L_x_92) ;  /* 0xffffffb000e87947 */ /* 0x000fea000383ffff */
.L_x_96:
[----:B--2---:R-:W-:Y:S07]  /*9dc0*/  MOV R0, UR21 ;  /* 0x0000001500007c02 */ /* 0x004fee0008000f00 */
.L_x_168:
[----:B--2---:R2:W3:Y:S02]  /*9dd0*/  SYNCS.PHASECHK.TRANS64.TRYWAIT P0, [R0+URZ+0x90], R9 ;  /* 0x00009009000075a7 */ /* 0x0044e400080011ff */
[----:B---3--:R-:W-:Y:S05]  /*9de0*/  @!P0 NANOSLEEP.SYNCS 0x989680 ;  /* 0x009896800000895d */ /* 0x008fea0003900000 */
[----:B------:R-:W3:Y:S02]  /*9df0*/  @!P0 SYNCS.PHASECHK.TRANS64 P0, [R0+URZ+0x90], R9 ;  /* 0x00009009000085a7 */ /* 0x000ee400080010ff */
[----:B---3--:R-:W-:Y:S05]  /*9e00*/  @!P0 BRA `(.L_x_168) ;  /* 0xfffffffc00f08947 */ /* 0x008fea000383ffff */
[----:B------:R-:W-:Y:S05]  /*9e10*/  BRA `(.L_x_169) ;  /* 0xffffffb400447947 */ /* 0x000fea000383ffff */
.L_x_97:
[----:B------:R-:W-:Y:S07]  /*9e20*/  MOV R0, UR21 ;  /* 0x0000001500007c02 */ /* 0x000fee0008000f00 */
.L_x_170:
[----:B--2---:R2:W3:Y:S02]  /*9e30*/  SYNCS.PHASECHK.TRANS64.TRYWAIT P0, [R0+URZ+0x98], R9 ;  /* 0x00009809000075a7 */ /* 0x0044e400080011ff */
[----:B---3--:R-:W-:Y:S05]  /*9e40*/  @!P0 NANOSLEEP.SYNCS 0x989680 ;  /* 0x009896800000895d */ /* 0x008fea0003900000 */
[----:B------:R-:W3:Y:S02]  /*9e50*/  @!P0 SYNCS.PHASECHK.TRANS64 P0, [R0+URZ+0x98], R9 ;  /* 0x00009809000085a7 */ /* 0x000ee400080010ff */
[----:B---3--:R-:W-:Y:S05]  /*9e60*/  @!P0 BRA `(.L_x_170) ;  /* 0xfffffffc00f08947 */ /* 0x008fea000383ffff */
[----:B------:R-:W-:Y:S05]  /*9e70*/  BRA `(.L_x_171) ;  /* 0xffffffb4007c7947 */ /* 0x000fea000383ffff */
.L_x_99:
[----:B------:R-:W-:-:S07]  /*9e80*/  MOV R0, UR21 ;  /* 0x0000001500007c02 */ /* 0x000fce0008000f00 */
.L_x_172:
[----:B---3--:R3:W4:Y:S02]  /*9e90*/  SYNCS.PHASECHK.TRANS64.TRYWAIT P0, [R0+URZ+0x90], R3 ;  /* 0x00009003000075a7 */ /* 0x00872400080011ff */
[----:B----4-:R-:W-:Y:S05]  /*9ea0*/  @!P0 NANOSLEEP.SYNCS 0x989680 ;  /* 0x009896800000895d */ /* 0x010fea0003900000 */
[----:B------:R-:W4:Y:S02]  /*9eb0*/  @!P0 SYNCS.PHASECHK.TRANS64 P0, [R0+URZ+0x90], R3 ;  /* 0x00009003000085a7 */ /* 0x000f2400080010ff */
[----:B----4-:R-:W-:Y:S05]  /*9ec0*/  @!P0 BRA `(.L_x_172) ;  /* 0xfffffffc00f08947 */ /* 0x010fea000383ffff */
[----:B------:R-:W-:Y:S05]  /*9ed0*/  BRA `(.L_x_173) ;  /* 0xffffffb400ec7947 */ /* 0x000fea000383ffff */
.L_x_101:
[----:B--2---:R2:W4:Y:S02]  /*9ee0*/  SYNCS.PHASECHK.TRANS64.TRYWAIT P0, [R3+URZ+0xb0], R0 ;  /* 0x0000b000030075a7 */ /* 0x00452400080011ff */
[----:B----4-:R-:W-:Y:S05]  /*9ef0*/  @!P0 NANOSLEEP.SYNCS 0x989680 ;  /* 0x009896800000895d */ /* 0x010fea0003900000 */
[----:B------:R-:W4:Y:S02]  /*9f00*/  @!P0 SYNCS.PHASECHK.TRANS64 P0, [R3+URZ+0xb0], R0 ;  /* 0x0000b000030085a7 */ /* 0x000f2400080010ff */
[----:B----4-:R-:W-:Y:S05]  /*9f10*/  @!P0 BRA `(.L_x_101) ;  /* 0xfffffffc00f08947 */ /* 0x010fea000383ffff */
[----:B------:R-:W-:Y:S05]  /*9f20*/  BRA `(.L_x_174) ;  /* 0xffffffb800b07947 */ /* 0x000fea000383ffff */
.L_x_112:
[----:B--2---:R2:W1:Y:S02]  /*9f30*/  SYNCS.PHASECHK.TRANS64.TRYWAIT P1, [R3+URZ+0x80], R2 ;  /* 0x00008002030075a7 */ /* 0x00446400080211ff */
[----:B-1----:R-:W-:Y:S05]  /*9f40*/  @!P1 NANOSLEEP.SYNCS 0x989680 ;  /* 0x009896800000995d */ /* 0x002fea0003900000 */
[----:B------:R-:W1:Y:S02]  /*9f50*/  @!P1 SYNCS.PHASECHK.TRANS64 P1, [R3+URZ+0x80], R2 ;  /* 0x00008002030095a7 */ /* 0x000e6400080210ff */
[----:B-1----:R-:W-:Y:S05]  /*9f60*/  @!P1 BRA `(.L_x_112) ;  /* 0xfffffffc00f09947 */ /* 0x002fea000383ffff */
[----:B------:R-:W-:Y:S05]  /*9f70*/  BRA `(.L_x_111) ;  /* 0xffffffc800207947 */ /* 0x000fea000383ffff */
.L_x_114:
[----:B-1----:R1:W3:Y:S02]  /*9f80*/  SYNCS.PHASECHK.TRANS64.TRYWAIT P0, [R164+URZ+0xd0], R5 ;  /* 0x0000d005a40075a7 */ /* 0x0022e400080011ff */
[----:B---3--:R-:W-:Y:S05]  /*9f90*/  @!P0 NANOSLEEP.SYNCS 0x989680 ;  /* 0x009896800000895d */ /* 0x008fea0003900000 */
[----:B------:R-:W3:Y:S02]  /*9fa0*/  @!P0 SYNCS.PHASECHK.TRANS64 P0, [R164+URZ+0xd0], R5 ;  /* 0x0000d005a40085a7 */ /* 0x000ee400080010ff */
[----:B---3--:R-:W-:Y:S05]  /*9fb0*/  @!P0 BRA `(.L_x_114) ;  /* 0xfffffffc00f08947 */ /* 0x008fea000383ffff */
[----:B------:R-:W-:Y:S05]  /*9fc0*/  BRA `(.L_x_113) ;  /* 0xffffffc800787947 */ /* 0x000fea000383ffff */
.L_x_123:
[----:B---3--:R3:W4:Y:S02]  /*9fd0*/  SYNCS.PHASECHK.TRANS64.TRYWAIT P0, [R200+URZ+0x80], R3 ;  /* 0x00008003c80075a7 */ /* 0x00872400080011ff */
[----:B----4-:R-:W-:Y:S05]  /*9fe0*/  @!P0 NANOSLEEP.SYNCS 0x989680 ;  /* 0x009896800000895d */ /* 0x010fea0003900000 */
[----:B------:R-:W4:Y:S02]  /*9ff0*/  @!P0 SYNCS.PHASECHK.TRANS64 P0, [R200+URZ+0x80], R3 ;  /* 0x00008003c80085a7 */ /* 0x000f2400080010ff */
[----:B----4-:R-:W-:Y:S05]  /*a000*/  @!P0 BRA `(.L_x_123) ;  /* 0xfffffffc00f08947 */ /* 0x010fea000383ffff */
[----:B------:R-:W-:Y:S05]  /*a010*/  BRA `(.L_x_122) ;  /* 0xffffffdc00887947 */ /* 0x000fea000383ffff */
        .weak           $__internal_0_$__cuda_sm10x_tcgen05_guardrail_trap_col_being_dealloced_not_returned_by_alloc
        .type           $__internal_0_$__cuda_sm10x_tcgen05_guardrail_trap_col_being_dealloced_not_returned_by_alloc,@function
        .size           $__internal_0_$__cuda_sm10x_tcgen05_guardrail_trap_col_being_dealloced_not_returned_by_alloc,($__internal_1_$__cuda_sm10x_tcgen05_guardrail_trap_phase_invalid_during_alloc - $__internal_0_$__cuda_sm10x_tcgen05_guardrail_trap_col_being_dealloced_not_returned_by_alloc)
$__internal_0_$__cuda_sm10x_tcgen05_guardrail_trap_col_being_dealloced_not_returned_by_alloc:
[----:B------:R-:W-:Y:S05]  /*a020*/  BPT.TRAP 0x1 ;  /* 0x000000040000795c */ /* 0x000fea0000300000 */
[----:B------:R-:W-:-:S04]  /*a030*/  HFMA2 R3, -RZ, RZ, 0, 0 ;  /* 0x00000000ff037431 */ /* 0x000fc800000001ff */
[----:B------:R-:W-:Y:S05]  /*a040*/  RET.REL.NODEC R2 `(_ZN7cutlass13device_kernelINS_4gemm6kernel13GemmUniversalIN4cute5tupleIJiiiiEEENS1_10collective13CollectiveMmaINS1_35MainloopSm100TmaUmmaWarpSpecializedILi8ELi2ELi4ENS5_IJNS4_1CILi4EEESB_NSA_ILi1EEEEEEEENS5_IJNSA_ILi256EEENSA_ILi128EEESG_EEENS_12float_e4m3_tENS5_IJlSC_lEEESI_SJ_NS4_8TiledMMAINS4_8MMA_AtomIJNS4_10MMA_TraitsINS4_25SM100_MMA_F8F6F4_2x1SM_SSEJSI_SI_fSF_SG_NS4_17integral_constantINS4_4UMMA5MajorELSQ_0EEESR_NSO_INSP_7ScaleInELSS_0EEEST_EEEEEENS4_6LayoutINS5_IJSC_SC_SC_EEENS5_IJNSA_ILi0EEESY_SY_EEEEENS5_IJNS4_10UnderscoreES11_S11_EEEEENS4_28SM100_TMA_2SM_LOAD_MULTICASTENS4_14ComposedLayoutINS4_7SwizzleILi3ELi4ELi3EEENS4_18smem_ptr_flag_bitsILi8EEENSW_INS5_IJNSA_ILi8EEESG_EEENS5_IJSG_SC_EEEEEEEvNS4_8identityES14_S1E_vS1F_EENS_8epilogue10collective18CollectiveEpilogueINS1H_23Sm100TmaWarpSpecializedILi2ELi2ELi64ELb0ELb0EEEJNS5_IJSG_SG_SG_EEENS5_IJNSW_ISG_SC_EENSW_INSA_ILi64EEESC_EEEEESI_SJ_SI_SJ_NS1H_6fusion15FusionCallbacksIS1L_NS1R_17LinearCombinationISI_fSI_fLNS_15FloatRoundStyleE2EEES1M_S1Q_JEEENS4_5SM1004TMEM4LOAD26SM100_TMEM_LOAD_32dp32b64xENS4_13SM90_TMA_LOADENS15_INS16_ILi2ELi4ELi3EEES19_NSW_INS5_IJS1A_S1O_EEENS5_IJS1O_SC_EEEEEEENS4_39AutoVectorizingCopyWithAssumedAlignmentILi128EEENS4_14SM90_TMA_STOREES26_S28_S28_EEEvvEEEEvNT_6ParamsE) ;  /* 0xffffff5c02ec7950 */ /* 0x000fea0003c3ffff */
        .weak           $__internal_1_$__cuda_sm10x_tcgen05_guardrail_trap_phase_invalid_during_alloc
        .type           $__internal_1_$__cuda_sm10x_tcgen05_guardrail_trap_phase_invalid_during_alloc,@function
        .size           $__internal_1_$__cuda_sm10x_tcgen05_guardrail_trap_phase_invalid_during_alloc,($__internal_2_$__cuda_sm10x_tcgen05_guardrail_trap_unallocated_columns_being_dealloced - $__internal_1_$__cuda_sm10x_tcgen05_guardrail_trap_phase_invalid_during_alloc)
$__internal_1_$__cuda_sm10x_tcgen05_guardrail_trap_phase_invalid_during_alloc:
[----:B------:R-:W-:Y:S05]  /*a050*/  BPT.TRAP 0x1 ;  /* 0x000000040000795c */ /* 0x000fea0000300000 */
[----:B------:R-:W-:-:S04]  /*a060*/  MOV R5, 0x0 ;  /* 0x0000000000057802 */ /* 0x000fc80000000f00 */
[----:B------:R-:W-:Y:S05]  /*a070*/  RET.REL.NODEC R4 `(_ZN7cutlass13device_kernelINS_4gemm6kernel13GemmUniversalIN4cute5tupleIJiiiiEEENS1_10collective13CollectiveMmaINS1_35MainloopSm100TmaUmmaWarpSpecializedILi8ELi2ELi4ENS5_IJNS4_1CILi4EEESB_NSA_ILi1EEEEEEEENS5_IJNSA_ILi256EEENSA_ILi128EEESG_EEENS_12float_e4m3_tENS5_IJlSC_lEEESI_SJ_NS4_8TiledMMAINS4_8MMA_AtomIJNS4_10MMA_TraitsINS4_25SM100_MMA_F8F6F4_2x1SM_SSEJSI_SI_fSF_SG_NS4_17integral_constantINS4_4UMMA5MajorELSQ_0EEESR_NSO_INSP_7ScaleInELSS_0EEEST_EEEEEENS4_6LayoutINS5_IJSC_SC_SC_EEENS5_IJNSA_ILi0EEESY_SY_EEEEENS5_IJNS4_10UnderscoreES11_S11_EEEEENS4_28SM100_TMA_2SM_LOAD_MULTICASTENS4_14ComposedLayoutINS4_7SwizzleILi3ELi4ELi3EEENS4_18smem_ptr_flag_bitsILi8EEENSW_INS5_IJNSA_ILi8EEESG_EEENS5_IJSG_SC_EEEEEEEvNS4_8identityES14_S1E_vS1F_EENS_8epilogue10collective18CollectiveEpilogueINS1H_23Sm100TmaWarpSpecializedILi2ELi2ELi64ELb0ELb0EEEJNS5_IJSG_SG_SG_EEENS5_IJNSW_ISG_SC_EENSW_INSA_ILi64EEESC_EEEEESI_SJ_SI_SJ_NS1H_6fusion15FusionCallbacksIS1L_NS1R_17LinearCombinationISI_fSI_fLNS_15FloatRoundStyleE2EEES1M_S1Q_JEEENS4_5SM1004TMEM4LOAD26SM100_TMEM_LOAD_32dp32b64xENS4_13SM90_TMA_LOADENS15_INS16_ILi2ELi4ELi3EEES19_NSW_INS5_IJS1A_S1O_EEENS5_IJS1O_SC_EEEEEEENS4_39AutoVectorizingCopyWithAssumedAlignmentILi128EEENS4_14SM90_TMA_STOREES26_S28_S28_EEEvvEEEEvNT_6ParamsE) ;  /* 0xffffff5c04e07950 */ /* 0x000fea0003c3ffff */
        .weak           $__internal_2_$__cuda_sm10x_tcgen05_guardrail_trap_unallocated_columns_being_dealloced
        .type           $__internal_2_$__cuda_sm10x_tcgen05_guardrail_trap_unallocated_columns_being_dealloced,@function
        .size           $__internal_2_$__cuda_sm10x_tcgen05_guardrail_trap_unallocated_columns_being_dealloced,(.L_x_176 - $__internal_2_$__cuda_sm10x_tcgen05_guardrail_trap_unallocated_columns_being_dealloced)
$__internal_2_$__cuda_sm10x_tcgen05_guardrail_trap_unallocated_columns_being_dealloced:
[----:B------:R-:W-:Y:S05]  /*a080*/  BPT.TRAP 0x1 ;  /* 0x000000040000795c */ /* 0x000fea0000300000 */
[----:B------:R-:W-:-:S04]  /*a090*/  HFMA2 R3, -RZ, RZ, 0, 0 ;  /* 0x00000000ff037431 */ /* 0x000fc800000001ff */
[----:B------:R-:W-:Y:S05]  /*a0a0*/  RET.REL.NODEC R2 `(_ZN7cutlass13device_kernelINS_4gemm6kernel13GemmUniversalIN4cute5tupleIJiiiiEEENS1_10collective13CollectiveMmaINS1_35MainloopSm100TmaUmmaWarpSpecializedILi8ELi2ELi4ENS5_IJNS4_1CILi4EEESB_NSA_ILi1EEEEEEEENS5_IJNSA_ILi256EEENSA_ILi128EEESG_EEENS_12float_e4m3_tENS5_IJlSC_lEEESI_SJ_NS4_8TiledMMAINS4_8MMA_AtomIJNS4_10MMA_TraitsINS4_25SM100_MMA_F8F6F4_2x1SM_SSEJSI_SI_fSF_SG_NS4_17integral_constantINS4_4UMMA5MajorELSQ_0EEESR_NSO_INSP_7ScaleInELSS_0EEEST_EEEEEENS4_6LayoutINS5_IJSC_SC_SC_EEENS5_IJNSA_ILi0EEESY_SY_EEEEENS5_IJNS4_10UnderscoreES11_S11_EEEEENS4_28SM100_TMA_2SM_LOAD_MULTICASTENS4_14ComposedLayoutINS4_7SwizzleILi3ELi4ELi3EEENS4_18smem_ptr_flag_bitsILi8EEENSW_INS5_IJNSA_ILi8EEESG_EEENS5_IJSG_SC_EEEEEEEvNS4_8identityES14_S1E_vS1F_EENS_8epilogue10collective18CollectiveEpilogueINS1H_23Sm100TmaWarpSpecializedILi2ELi2ELi64ELb0ELb0EEEJNS5_IJSG_SG_SG_EEENS5_IJNSW_ISG_SC_EENSW_INSA_ILi64EEESC_EEEEESI_SJ_SI_SJ_NS1H_6fusion15FusionCallbacksIS1L_NS1R_17LinearCombinationISI_fSI_fLNS_15FloatRoundStyleE2EEES1M_S1Q_JEEENS4_5SM1004TMEM4LOAD26SM100_TMEM_LOAD_32dp32b64xENS4_13SM90_TMA_LOADENS15_INS16_ILi2ELi4ELi3EEES19_NSW_INS5_IJS1A_S1O_EEENS5_IJS1O_SC_EEEEEEENS4_39AutoVectorizingCopyWithAssumedAlignmentILi128EEENS4_14SM90_TMA_STOREES26_S28_S28_EEEvvEEEEvNT_6ParamsE) ;  /* 0xffffff5c02d47950 */ /* 0x000fea0003c3ffff */
.L_x_175:
[----:B------:R-:W-:-:S00]  /*a0b0*/  BRA `(.L_x_175) ;  /* 0xfffffffc00fc7947 */ /* 0x000fc0000383ffff */
[----:B------:R-:W-:-:S00]  /*a0c0*/  NOP ;  /* 0x0000000000007918 */ /* 0x000fc00000000000 */
        /* <DEDUP_REMOVED lines=11> */
.L_x_176:


//--------------------- .nv.global.init           --------------------------
	.section	.nv.global.init,"aw",@progbits
.nv.global.init:
	.type		$str$27,@object
	.size		$str$27,($str$28 - $str$27)
$str$27:
        /*0000*/ 	.byte	0x28, 0x61, 0x64, 0x64, 0x72, 0x65, 0x73, 0x73, 0x20, 0x26, 0x20, 0x6d, 0x61, 0x73, 0x6b, 0x29
        /*0010*/ 	.byte	0x20, 0x3d, 0x3d, 0x20, 0x30, 0x00
	.type		$str$28,@object
	.size		$str$28,($str$26 - $str$28)
$str$28:
        /*0016*/ 	.byte	0x2f, 0x74, 0x6d, 0x70, 0x2f, 0x63, 0x75, 0x74, 0x6c, 0x61, 0x73, 0x73, 0x5f, 0x73, 0x77, 0x65
        /*0026*/ 	.byte	0x65, 0x70, 0x5f, 0x73, 0x72, 0x63, 0x2f, 0x69, 0x6e, 0x63, 0x6c, 0x75, 0x64, 0x65, 0x2f, 0x63
        /*0036*/ 	.byte	0x75, 0x74, 0x65, 0x2f, 0x70, 0x6f, 0x69, 0x6e, 0x74, 0x65, 0x72, 0x5f, 0x66, 0x6c, 0x61, 0x67
        /*0046*/ 	.byte	0x67, 0x65, 0x64, 0x2e, 0x68, 0x70, 0x70, 0x00
	.type		$str$26,@object
	.size		$str$26,($str$25 - $str$26)
$str$26:
        /*004e*/ 	.byte	0x2f, 0x74, 0x6d, 0x70, 0x2f, 0x63, 0x75, 0x74, 0x6c, 0x61, 0x73, 0x73, 0x5f, 0x73, 0x77, 0x65
        /*005e*/ 	.byte	0x65, 0x70, 0x5f, 0x73, 0x72, 0x63, 0x2f, 0x69, 0x6e, 0x63, 0x6c, 0x75, 0x64, 0x65, 0x2f, 0x63
        /*006e*/ 	.byte	0x75, 0x74, 0x65, 0x2f, 0x61, 0x74, 0x6f, 0x6d, 0x2f, 0x63, 0x6f, 0x70, 0x79, 0x5f, 0x74, 0x72
        /*007e*/ 	.byte	0x61, 0x69, 0x74, 0x73, 0x5f, 0x73, 0x6d, 0x31, 0x30, 0x30, 0x2e, 0x68, 0x70, 0x70, 0x00
	.type		$str$25,@object
	.size		$str$25,(__unnamed_1 - $str$25)
$str$25:
        /*008d*/ 	.byte	0x28, 0x28, 0x75, 0x69, 0x6e, 0x74, 0x33, 0x32, 0x5f, 0x74, 0x28, 0x74, 0x68, 0x72, 0x65, 0x61
        /*009d*/ 	.byte	0x64, 0x49, 0x64, 0x78, 0x2e, 0x78, 0x29, 0x20, 0x2f, 0x20, 0x33, 0x32, 0x29, 0x20, 0x25, 0x20
        /*00ad*/ 	.byte	0x34, 0x29, 0x20, 0x3d, 0x3d, 0x20, 0x28, 0x28, 0x28, 0x74, 0x6d, 0x65, 0x6d, 0x5f, 0x61, 0x64
        /*00bd*/ 	.byte	0x64, 0x72, 0x20, 0x3e, 0x3e, 0x20, 0x31, 0x36, 0x29, 0x20, 0x2f, 0x20, 0x33, 0x32, 0x29, 0x20
        /*00cd*/ 	.byte	0x25, 0x20, 0x34, 0x29, 0x00
	.type		__unnamed_1,@object
	.size		__unnamed_1,(__unnamed_2 - __unnamed_1)
__unnamed_1:
        /*00d2*/ 	.byte	0x61, 0x75, 0x74, 0x6f, 0x20, 0x63, 0x75, 0x74, 0x65, 0x3a, 0x3a, 0x61, 0x73, 0x5f, 0x70, 0x6f
        /* <DEDUP_REMOVED lines=24> */
        /*0262*/ 	.byte	0x43, 0x3c, 0x38, 0x31, 0x39, 0x32, 0x3e, 0x3e, 0x3e, 0x3e, 0x5d, 0x00
	.type		__unnamed_2,@object
	.size		__unnamed_2,(.L_2 - __unnamed_2)
__unnamed_2:
        /* <DEDUP_REMOVED lines=42> */
        /*050e*/ 	.byte	0x3e, 0x3e, 0x3e, 0x3e, 0x5d, 0x00
.L_2:


//--------------------- .nv.shared._ZN7cutlass13device_kernelINS_4gemm6kernel13GemmUniversalIN4cute5tupleIJiiiiEEENS1_10collective13CollectiveMmaINS1_35MainloopSm100TmaUmmaWarpSpecializedILi8ELi2ELi4ENS5_IJNS4_1CILi4EEESB_NSA_ILi1EEEEEEEENS5_IJNSA_ILi256EEENSA_ILi128EEESG_EEENS_12float_e4m3_tENS5_IJlSC_lEEESI_SJ_NS4_8TiledMMAINS4_8MMA_AtomIJNS4_10MMA_TraitsINS4_25SM100_MMA_F8F6F4_2x1SM_SSEJSI_SI_fSF_SG_NS4_17integral_constantINS4_4UMMA5MajorELSQ_0EEESR_NSO_INSP_7ScaleInELSS_0EEEST_EEEEEENS4_6LayoutINS5_IJSC_SC_SC_EEENS5_IJNSA_ILi0EEESY_SY_EEEEENS5_IJNS4_10UnderscoreES11_S11_EEEEENS4_28SM100_TMA_2SM_LOAD_MULTICASTENS4_14ComposedLayoutINS4_7SwizzleILi3ELi4ELi3EEENS4_18smem_ptr_flag_bitsILi8EEENSW_INS5_IJNSA_ILi8EEESG_EEENS5_IJSG_SC_EEEEEEEvNS4_8identityES14_S1E_vS1F_EENS_8epilogue10collective18CollectiveEpilogueINS1H_23Sm100TmaWarpSpecializedILi2ELi2ELi64ELb0ELb0EEEJNS5_IJSG_SG_SG_EEENS5_IJNSW_ISG_SC_EENSW_INSA_ILi64EEESC_EEEEESI_SJ_SI_SJ_NS1H_6fusion15FusionCallbacksIS1L_NS1R_17LinearCombinationISI_fSI_fLNS_15FloatRoundStyleE2EEES1M_S1Q_JEEENS4_5SM1004TMEM4LOAD26SM100_TMEM_LOAD_32dp32b64xENS4_13SM90_TMA_LOADENS15_INS16_ILi2ELi4ELi3EEES19_NSW_INS5_IJS1A_S1O_EEENS5_IJS1O_SC_EEEEEEENS4_39AutoVectorizingCopyWithAssumedAlignmentILi128EEENS4_14SM90_TMA_STOREES26_S28_S28_EEEvvEEEEvNT_6ParamsE --------------------------
	.section	.nv.shared._ZN7cutlass13device_kernelINS_4gemm6kernel13GemmUniversalIN4cute5tupleIJiiiiEEENS1_10collective13CollectiveMmaINS1_35MainloopSm100TmaUmmaWarpSpecializedILi8ELi2ELi4ENS5_IJNS4_1CILi4EEESB_NSA_ILi1EEEEEEEENS5_IJNSA_ILi256EEENSA_ILi128EEESG_EEENS_12float_e4m3_tENS5_IJlSC_lEEESI_SJ_NS4_8TiledMMAINS4_8MMA_AtomIJNS4_10MMA_TraitsINS4_25SM100_MMA_F8F6F4_2x1SM_SSEJSI_SI_fSF_SG_NS4_17integral_constantINS4_4UMMA5MajorELSQ_0EEESR_NSO_INSP_7ScaleInELSS_0EEEST_EEEEEENS4_6LayoutINS5_IJSC_SC_SC_EEENS5_IJNSA_ILi0EEESY_SY_EEEEENS5_IJNS4_10UnderscoreES11_S11_EEEEENS4_28SM100_TMA_2SM_LOAD_MULTICASTENS4_14ComposedLayoutINS4_7SwizzleILi3ELi4ELi3EEENS4_18smem_ptr_flag_bitsILi8EEENSW_INS5_IJNSA_ILi8EEESG_EEENS5_IJSG_SC_EEEEEEEvNS4_8identityES14_S1E_vS1F_EENS_8epilogue10collective18CollectiveEpilogueINS1H_23Sm100TmaWarpSpecializedILi2ELi2ELi64ELb0ELb0EEEJNS5_IJSG_SG_SG_EEENS5_IJNSW_ISG_SC_EENSW_INSA_ILi64EEESC_EEEEESI_SJ_SI_SJ_NS1H_6fusion15FusionCallbacksIS1L_NS1R_17LinearCombinationISI_fSI_fLNS_15FloatRoundStyleE2EEES1M_S1Q_JEEENS4_5SM1004TMEM4LOAD26SM100_TMEM_LOAD_32dp32b64xENS4_13SM90_TMA_LOADENS15_INS16_ILi2ELi4ELi3EEES19_NSW_INS5_IJS1A_S1O_EEENS5_IJS1O_SC_EEEEEEENS4_39AutoVectorizingCopyWithAssumedAlignmentILi128EEENS4_14SM90_TMA_STOREES26_S28_S28_EEEvvEEEEvNT_6ParamsE,"aw",@nobits
	.sectionflags	@""
	.align	16
	.zero		1024


//--------------------- .nv.shared.reserved.0     --------------------------
	.section	.nv.shared.reserved.0,"aw",@nobits
	.weak		__nv_reservedSMEM_offset_0_alias
	.size		__nv_reservedSMEM_offset_0_alias, 0, 64
	.other		__nv_reservedSMEM_offset_0_alias,@"STO_CUDA_RESERVED_SHARED STV_DEFAULT"
__nv_reservedSMEM_offset_0_alias:
	.zero		0
.nv.shared.reserved.0:
	.zero		64
	.weak		__nv_reservedSMEM_tcgen05_partition
	.type		__nv_reservedSMEM_tcgen05_partition,@object
	.size		__nv_reservedSMEM_tcgen05_partition,(.L_0 - __nv_reservedSMEM_tcgen05_partition)
__nv_reservedSMEM_tcgen05_partition:
	.zero		32
.L_0:


//--------------------- .nv.global                --------------------------
	.section	.nv.global,"aw",@nobits
.nv.global:
	.type		_ZN40_INTERNAL_1d7f4d16_4_k_cu_06ee21af_287634cute1_E,@object
	.size		_ZN40_INTERNAL_1d7f4d16_4_k_cu_06ee21af_287634cute1_E,(_ZN40_INTERNAL_1d7f4d16_4_k_cu_06ee21af_287634cuda3std3__45__cpo6cbeginE - _ZN40_INTERNAL_1d7f4d16_4_k_cu_06ee21af_287634cute1_E)
_ZN40_INTERNAL_1d7f4d16_4_k_cu_06ee21af_287634cute1_E:
	.zero		1
	.type		_ZN40_INTERNAL_1d7f4d16_4_k_cu_06ee21af_287634cuda3std3__45__cpo6cbeginE,@object
	.size		_ZN40_INTERNAL_1d7f4d16_4_k_cu_06ee21af_287634cuda3std3__45__cpo6cbeginE,(_ZN40_INTERNAL_1d7f4d16_4_k_cu_06ee21af_287634cuda3std3__48in_placeE - _ZN40_INTERNAL_1d7f4d16_4_k_cu_06ee21af_287634cuda3std3__45__cpo6cbeginE)
_ZN40_INTERNAL_1d7f4d16_4_k_cu_06ee21af_287634cuda3std3__45__cpo6cbeginE:
	.zero		1
	.type		_ZN40_INTERNAL_1d7f4d16_4_k_cu_06ee21af_287634cuda3std3__48in_placeE,@object
	.size		_ZN40_INTERNAL_1d7f4d16_4_k_cu_06ee21af_287634cuda3std3__48in_placeE,(_ZN40_INTERNAL_1d7f4d16_4_k_cu_06ee21af_287634cuda3std6ranges3__45__cpo9iter_moveE - _ZN40_INTERNAL_1d7f4d16_4_k_cu_06ee21af_287634cuda3std3__48in_placeE)
_ZN40_INTERNAL_1d7f4d16_4_k_cu_06ee21af_287634cuda3std3__48in_placeE:
	.zero		1
	.type		_ZN40_INTERNAL_1d7f4d16_4_k_cu_06ee21af_287634cuda3std6ranges3__45__cpo9iter_moveE,@object
	.size		_ZN40_INTERNAL_1d7f4d16_4_k_cu_06ee21af_287634cuda3std6ranges3__45__cpo9iter_moveE,(_ZN40_INTERNAL_1d7f4d16_4_k_cu_06ee21af_287634cuda3std3__45__cpo5beginE - _ZN40_INTERNAL_1d7f4d16_4_k_cu_06ee21af_287634cuda3std6ranges3__45__cpo9iter_moveE)
_ZN40_INTERNAL_1d7f4d16_4_k_cu_06ee21af_287634cuda3std6ranges3__45__cpo9iter_moveE:
	.zero		1
	.type		_ZN40_INTERNAL_1d7f4d16_4_k_cu_06ee21af_287634cuda3std3__45__cpo5beginE,@object
	.size		_ZN40_INTERNAL_1d7f4d16_4_k_cu_06ee21af_287634cuda3std3__45__cpo5beginE,(_ZN40_INTERNAL_1d7f4d16_4_k_cu_06ee21af_287634cuda3std3__442_GLOBAL__N__1d7f4d16_4_k_cu_06ee21af_287636ignoreE - _ZN40_INTERNAL_1d7f4d16_4_k_cu_06ee21af_287634cuda3std3__45__cpo5beginE)
_ZN40_INTERNAL_1d7f4d16_4_k_cu_06ee21af_287634cuda3std3__45__cpo5beginE:
	.zero		1
	.type		_ZN40_INTERNAL_1d7f4d16_4_k_cu_06ee21af_287634cuda3std3__442_GLOBAL__N__1d7f4d16_4_k_cu_06ee21af_287636ignoreE,@object
	.size		_ZN40_INTERNAL_1d7f4d16_4_k_cu_06ee21af_287634cuda3std3__442_GLOBAL__N__1d7f4d16_4_k_cu_06ee21af_287636ignoreE,(_ZN40_INTERNAL_1d7f4d16_4_k_cu_06ee21af_287634cute7productE - _ZN40_INTERNAL_1d7f4d16_4_k_cu_06ee21af_287634cuda3std3__442_GLOBAL__N__1d7f4d16_4_k_cu_06ee21af_287636ignoreE)
_ZN40_INTERNAL_1d7f4d16_4_k_cu_06ee21af_287634cuda3std3__442_GLOBAL__N__1d7f4d16_4_k_cu_06ee21af_287636ignoreE:
	.zero		1
	.type		_ZN40_INTERNAL_1d7f4d16_4_k_cu_06ee21af_287634cute7productE,@object
	.size		_ZN40_INTERNAL_1d7f4d16_4_k_cu_06ee21af_287634cute7productE,(_ZN40_INTERNAL_1d7f4d16_4_k_cu_06ee21af_287634cuda3std3__45__cpo3endE - _ZN40_INTERNAL_1d7f4d16_4_k_cu_06ee21af_287634cute7productE)
_ZN40_INTERNAL_1d7f4d16_4_k_cu_06ee21af_287634cute7productE:
	.zero		1
	.type		_ZN40_INTERNAL_1d7f4d16_4_k_cu_06ee21af_287634cuda3std3__45__cpo3endE,@object
	.size		_ZN40_INTERNAL_1d7f4d16_4_k_cu_06ee21af_287634cuda3std3__45__cpo3endE,(_ZN40_INTERNAL_1d7f4d16_4_k_cu_06ee21af_287634cuda3std3__419piecewise_constructE - _ZN40_INTERNAL_1d7f4d16_4_k_cu_06ee21af_287634cuda3std3__45__cpo3endE)
_ZN40_INTERNAL_1d7f4d16_4_k_cu_06ee21af_287634cuda3std3__45__cpo3endE:
	.zero		1
	.type		_ZN40_INTERNAL_1d7f4d16_4_k_cu_06ee21af_287634cuda3std3__419piecewise_constructE,@object
	.size		_ZN40_INTERNAL_1d7f4d16_4_k_cu_06ee21af_287634cuda3std3__419piecewise_constructE,(_ZN40_INTERNAL_1d7f4d16_4_k_cu_06ee21af_287634cuda3std3__45__cpo4cendE - _ZN40_INTERNAL_1d7f4d16_4_k_cu_06ee21af_287634cuda3std3__419piecewise_constructE)
_ZN40_INTERNAL_1d7f4d16_4_k_cu_06ee21af_287634cuda3std3__419piecewise_constructE:
	.zero		1
	.type		_ZN40_INTERNAL_1d7f4d16_4_k_cu_06ee21af_287634cuda3std3__45__cpo4cendE,@object
	.size		_ZN40_INTERNAL_1d7f4d16_4_k_cu_06ee21af_287634cuda3std3__45__cpo4cendE,(_ZN40_INTERNAL_1d7f4d16_4_k_cu_06ee21af_287634cuda3std6ranges3__45__cpo4swapE - _ZN40_INTERNAL_1d7f4d16_4_k_cu_06ee21af_287634cuda3std3__45__cpo4cendE)
_ZN40_INTERNAL_1d7f4d16_4_k_cu_06ee21af_287634cuda3std3__45__cpo4cendE:
	.zero		1
	.type		_ZN40_INTERNAL_1d7f4d16_4_k_cu_06ee21af_287634cuda3std6ranges3__45__cpo4swapE,@object
	.size		_ZN40_INTERNAL_1d7f4d16_4_k_cu_06ee21af_287634cuda3std6ranges3__45__cpo4swapE,(.L_10 - _ZN40_INTERNAL_1d7f4d16_4_k_cu_06ee21af_287634cuda3std6ranges3__45__cpo4swapE)
_ZN40_INTERNAL_1d7f4d16_4_k_cu_06ee21af_287634cuda3std6ranges3__45__cpo4swapE:
	.zero		1
.L_10:


//--------------------- .nv.constant0._ZN7cutlass13device_kernelINS_4gemm6kernel13GemmUniversalIN4cute5tupleIJiiiiEEENS1_10collective13CollectiveMmaINS1_35MainloopSm100TmaUmmaWarpSpecializedILi8ELi2ELi4ENS5_IJNS4_1CILi4EEESB_NSA_ILi1EEEEEEEENS5_IJNSA_ILi256EEENSA_ILi128EEESG_EEENS_12float_e4m3_tENS5_IJlSC_lEEESI_SJ_NS4_8TiledMMAINS4_8MMA_AtomIJNS4_10MMA_TraitsINS4_25SM100_MMA_F8F6F4_2x1SM_SSEJSI_SI_fSF_SG_NS4_17integral_constantINS4_4UMMA5MajorELSQ_0EEESR_NSO_INSP_7ScaleInELSS_0EEEST_EEEEEENS4_6LayoutINS5_IJSC_SC_SC_EEENS5_IJNSA_ILi0EEESY_SY_EEEEENS5_IJNS4_10UnderscoreES11_S11_EEEEENS4_28SM100_TMA_2SM_LOAD_MULTICASTENS4_14ComposedLayoutINS4_7SwizzleILi3ELi4ELi3EEENS4_18smem_ptr_flag_bitsILi8EEENSW_INS5_IJNSA_ILi8EEESG_EEENS5_IJSG_SC_EEEEEEEvNS4_8identityES14_S1E_vS1F_EENS_8epilogue10collective18CollectiveEpilogueINS1H_23Sm100TmaWarpSpecializedILi2ELi2ELi64ELb0ELb0EEEJNS5_IJSG_SG_SG_EEENS5_IJNSW_ISG_SC_EENSW_INSA_ILi64EEESC_EEEEESI_SJ_SI_SJ_NS1H_6fusion15FusionCallbacksIS1L_NS1R_17LinearCombinationISI_fSI_fLNS_15FloatRoundStyleE2EEES1M_S1Q_JEEENS4_5SM1004TMEM4LOAD26SM100_TMEM_LOAD_32dp32b64xENS4_13SM90_TMA_LOADENS15_INS16_ILi2ELi4ELi3EEES19_NSW_INS5_IJS1A_S1O_EEENS5_IJS1O_SC_EEEEEEENS4_39AutoVectorizingCopyWithAssumedAlignmentILi128EEENS4_14SM90_TMA_STOREES26_S28_S28_EEEvvEEEEvNT_6ParamsE --------------------------
	.section	.nv.constant0._ZN7cutlass13device_kernelINS_4gemm6kernel13GemmUniversalIN4cute5tupleIJiiiiEEENS1_10collective13CollectiveMmaINS1_35MainloopSm100TmaUmmaWarpSpecializedILi8ELi2ELi4ENS5_IJNS4_1CILi4EEESB_NSA_ILi1EEEEEEEENS5_IJNSA_ILi256EEENSA_ILi128EEESG_EEENS_12float_e4m3_tENS5_IJlSC_lEEESI_SJ_NS4_8TiledMMAINS4_8MMA_AtomIJNS4_10MMA_TraitsINS4_25SM100_MMA_F8F6F4_2x1SM_SSEJSI_SI_fSF_SG_NS4_17integral_constantINS4_4UMMA5MajorELSQ_0EEESR_NSO_INSP_7ScaleInELSS_0EEEST_EEEEEENS4_6LayoutINS5_IJSC_SC_SC_EEENS5_IJNSA_ILi0EEESY_SY_EEEEENS5_IJNS4_10UnderscoreES11_S11_EEEEENS4_28SM100_TMA_2SM_LOAD_MULTICASTENS4_14ComposedLayoutINS4_7SwizzleILi3ELi4ELi3EEENS4_18smem_ptr_flag_bitsILi8EEENSW_INS5_IJNSA_ILi8EEESG_EEENS5_IJSG_SC_EEEEEEEvNS4_8identityES14_S1E_vS1F_EENS_8epilogue10collective18CollectiveEpilogueINS1H_23Sm100TmaWarpSpecializedILi2ELi2ELi64ELb0ELb0EEEJNS5_IJSG_SG_SG_EEENS5_IJNSW_ISG_SC_EENSW_INSA_ILi64EEESC_EEEEESI_SJ_SI_SJ_NS1H_6fusion15FusionCallbacksIS1L_NS1R_17LinearCombinationISI_fSI_fLNS_15FloatRoundStyleE2EEES1M_S1Q_JEEENS4_5SM1004TMEM4LOAD26SM100_TMEM_LOAD_32dp32b64xENS4_13SM90_TMA_LOADENS15_INS16_ILi2ELi4ELi3EEES19_NSW_INS5_IJS1A_S1O_EEENS5_IJS1O_SC_EEEEEEENS4_39AutoVectorizingCopyWithAssumedAlignmentILi128EEENS4_14SM90_TMA_STOREES26_S28_S28_EEEvvEEEEvNT_6ParamsE,"a",@progbits
	.sectionflags	@""
	.align	4
.nv.constant0._ZN7cutlass13device_kernelINS_4gemm6kernel13GemmUniversalIN4cute5tupleIJiiiiEEENS1_10collective13CollectiveMmaINS1_35MainloopSm100TmaUmmaWarpSpecializedILi8ELi2ELi4ENS5_IJNS4_1CILi4EEESB_NSA_ILi1EEEEEEEENS5_IJNSA_ILi256EEENSA_ILi128EEESG_EEENS_12float_e4m3_tENS5_IJlSC_lEEESI_SJ_NS4_8TiledMMAINS4_8MMA_AtomIJNS4_10MMA_TraitsINS4_25SM100_MMA_F8F6F4_2x1SM_SSEJSI_SI_fSF_SG_NS4_17integral_constantINS4_4UMMA5MajorELSQ_0EEESR_NSO_INSP_7ScaleInELSS_0EEEST_EEEEEENS4_6LayoutINS5_IJSC_SC_SC_EEENS5_IJNSA_ILi0EEESY_SY_EEEEENS5_IJNS4_10UnderscoreES11_S11_EEEEENS4_28SM100_TMA_2SM_LOAD_MULTICASTENS4_14ComposedLayoutINS4_7SwizzleILi3ELi4ELi3EEENS4_18smem_ptr_flag_bitsILi8EEENSW_INS5_IJNSA_ILi8EEESG_EEENS5_IJSG_SC_EEEEEEEvNS4_8identityES14_S1E_vS1F_EENS_8epilogue10collective18CollectiveEpilogueINS1H_23Sm100TmaWarpSpecializedILi2ELi2ELi64ELb0ELb0EEEJNS5_IJSG_SG_SG_EEENS5_IJNSW_ISG_SC_EENSW_INSA_ILi64EEESC_EEEEESI_SJ_SI_SJ_NS1H_6fusion15FusionCallbacksIS1L_NS1R_17LinearCombinationISI_fSI_fLNS_15FloatRoundStyleE2EEES1M_S1Q_JEEENS4_5SM1004TMEM4LOAD26SM100_TMEM_LOAD_32dp32b64xENS4_13SM90_TMA_LOADENS15_INS16_ILi2ELi4ELi3EEES19_NSW_INS5_IJS1A_S1O_EEENS5_IJS1O_SC_EEEEEEENS4_39AutoVectorizingCopyWithAssumedAlignmentILi128EEENS4_14SM90_TMA_STOREES26_S28_S28_EEEvvEEEEvNT_6ParamsE:
	.zero		2944


//--------------------- SYMBOLS --------------------------

	.type		.nv.reservedSmem.offset0,@object
	.size		.nv.reservedSmem.offset0,0x4
	.type		.nv.reservedSmem.cap,@object
	.size		.nv.reservedSmem.cap,0x4
	.type		__assertfail,@function
